// auto-generated by cutlass_sweep.gemm — config: {"arch": "sm_90", "cluster_m": 1, "cluster_n": 8, "dtype": "bf16", "dtype_b": "bf16", "layout": "nt", "stages": 0, "tile_k": 32, "tile_m": 256, "tile_n": 256}
#include "cutlass/cutlass.h"
#include "cutlass/gemm/collective/collective_builder.hpp"
#include "cutlass/gemm/device/gemm_universal_adapter.h"
#include "cutlass/gemm/kernel/gemm_universal.hpp"
#include "cutlass/epilogue/collective/collective_builder.hpp"

using ElemA = cutlass::bfloat16_t;
using ElemB = cutlass::bfloat16_t;
using ElemCD = cutlass::bfloat16_t;
using Acc  = float;
using TileShape    = cute::Shape<cute::_256, cute::_256, cute::_32>;
using ClusterShape = cute::Shape<cute::_1, cute::_8, cute::_1>;

using CollectiveEpilogue = typename cutlass::epilogue::collective::CollectiveBuilder<
    cutlass::arch::Sm90, cutlass::arch::OpClassTensorOp,
    TileShape, ClusterShape,
    cutlass::epilogue::collective::EpilogueTileAuto,
    Acc, Acc,
    ElemCD, cutlass::layout::RowMajor, 128 / cutlass::sizeof_bits<ElemCD>::value,
    ElemCD, cutlass::layout::RowMajor, 128 / cutlass::sizeof_bits<ElemCD>::value,
    cutlass::epilogue::collective::EpilogueScheduleAuto
  >::CollectiveOp;

using CollectiveMainloop = typename cutlass::gemm::collective::CollectiveBuilder<
    cutlass::arch::Sm90, cutlass::arch::OpClassTensorOp,
    ElemA, cutlass::layout::RowMajor, 128 / cutlass::sizeof_bits<ElemA>::value,
    ElemB, cutlass::layout::ColumnMajor, 128 / cutlass::sizeof_bits<ElemB>::value,
    Acc,
    TileShape, ClusterShape,
    cutlass::gemm::collective::StageCountAutoCarveout<static_cast<int>(sizeof(typename CollectiveEpilogue::SharedStorage))>,
    cutlass::gemm::collective::KernelScheduleAuto
  >::CollectiveOp;

using GemmKernel = cutlass::gemm::kernel::GemmUniversal<
    cute::Shape<int,int,int,int>,
    CollectiveMainloop,
    CollectiveEpilogue
>;
using Gemm = cutlass::gemm::device::GemmUniversalAdapter<GemmKernel>;

// Force the device kernel symbol into the cubin without needing a host main.
auto* _anchor = &cutlass::device_kernel<GemmKernel>;


// ===== COMPILED SASS (sm_90a) =====

	.target	sm_90a

	.elftype	@"ET_EXEC"


//--------------------- .note.nv.tkinfo           --------------------------
	.section	.note.nv.tkinfo,"",@"SHT_NOTE"
	.sectionflags	@"SHF_NOTE_NV_TKINFO"
	.tkinfo
        /*0018*/ 	.word	0x00000002
        /*0030*/ 	.string	""
        /*0030*/ 	.string	"ptxas"
        /*0030*/ 	.string	"Cuda compilation tools, release 13.0, V13.0.88"
        /*0030*/ 	.string	"Build cuda_13.0.r13.0/compiler.36424714_0"
        /*0030*/ 	.string	"-arch sm_90a -m 64 "



//--------------------- .note.nv.cuinfo           --------------------------
	.section	.note.nv.cuinfo,"",@"SHT_NOTE"
	.sectionflags	@"SHF_NOTE_NV_CUINFO"
        /*0018*/ 	.short	0x0002
        /*001a*/ 	.short	0x005a
        /*001c*/ 	.short	0x0082
	.zero		2


//--------------------- .nv.info                  --------------------------
	.section	.nv.info,"",@"SHT_CUDA_INFO"
	.align	4


	//----- nvinfo : EIATTR_REGCOUNT
	.align		4
        /*0000*/ 	.byte	0x04, 0x2f
        /*0002*/ 	.short	(.L_15 - .L_14)
	.align		4
.L_14:
        /*0004*/ 	.word	index@(_ZN7cutlass13device_kernelINS_4gemm6kernel13GemmUniversalIN4cute5tupleIJiiiiEEENS1_10collective13CollectiveMmaINS1_34MainloopSm90TmaGmmaWarpSpecializedILi7ENS5_IJNS4_1CILi1EEENSA_ILi8EEESB_EEENS1_35KernelTmaWarpSpecializedCooperativeEEENS5_IJNSA_ILi256EEESG_NSA_ILi32EEEEEENS_10bfloat16_tENS5_IJlSB_lEEESJ_SK_NS4_8TiledMMAINS4_8MMA_AtomIJNS4_4SM904GMMA28MMA_64x256x16_F32BF16BF16_SSILNSO_5MajorE0ELSQ_0ELNSO_7ScaleInE1ELSR_1EEEEEENS4_6LayoutINS5_IJNSA_ILi2EEESB_SB_EEENS5_IJSB_NSA_ILi0EEESX_EEEEENS5_IJNS4_10UnderscoreES10_S10_EEEEENS4_23SM90_TMA_LOAD_MULTICASTENS4_14ComposedLayoutINS4_7SwizzleILi2ELi4ELi3EEENS4_18smem_ptr_flag_bitsILi16EEENSU_INS5_IJSC_SH_EEENS5_IJSH_SB_EEEEEEEvNS4_8identityENS4_13SM90_TMA_LOADES1C_vS1D_EENS_8epilogue10collective6detail29Sm90TmaWarpSpecializedAdapterINS1H_15DefaultEpilogueISJ_SK_SK_NS1G_6thread17LinearCombinationISJ_Li1EffLNS1L_9ScaleType4KindE0ELNS_15FloatRoundStyleE2ESJ_EENS1_15EpilogueDefaultEEEEEvvEEEEvNT_6ParamsE)
        /*0008*/ 	.word	0x000000a8


	//----- nvinfo : EIATTR_FRAME_SIZE
	.align		4
.L_15:
        /*000c*/ 	.byte	0x04, 0x11
        /*000e*/ 	.short	(.L_17 - .L_16)
	.align		4
.L_16:
        /*0010*/ 	.word	index@(_ZN7cutlass13device_kernelINS_4gemm6kernel13GemmUniversalIN4cute5tupleIJiiiiEEENS1_10collective13CollectiveMmaINS1_34MainloopSm90TmaGmmaWarpSpecializedILi7ENS5_IJNS4_1CILi1EEENSA_ILi8EEESB_EEENS1_35KernelTmaWarpSpecializedCooperativeEEENS5_IJNSA_ILi256EEESG_NSA_ILi32EEEEEENS_10bfloat16_tENS5_IJlSB_lEEESJ_SK_NS4_8TiledMMAINS4_8MMA_AtomIJNS4_4SM904GMMA28MMA_64x256x16_F32BF16BF16_SSILNSO_5MajorE0ELSQ_0ELNSO_7ScaleInE1ELSR_1EEEEEENS4_6LayoutINS5_IJNSA_ILi2EEESB_SB_EEENS5_IJSB_NSA_ILi0EEESX_EEEEENS5_IJNS4_10UnderscoreES10_S10_EEEEENS4_23SM90_TMA_LOAD_MULTICASTENS4_14ComposedLayoutINS4_7SwizzleILi2ELi4ELi3EEENS4_18smem_ptr_flag_bitsILi16EEENSU_INS5_IJSC_SH_EEENS5_IJSH_SB_EEEEEEEvNS4_8identityENS4_13SM90_TMA_LOADES1C_vS1D_EENS_8epilogue10collective6detail29Sm90TmaWarpSpecializedAdapterINS1H_15DefaultEpilogueISJ_SK_SK_NS1G_6thread17LinearCombinationISJ_Li1EffLNS1L_9ScaleType4KindE0ELNS_15FloatRoundStyleE2ESJ_EENS1_15EpilogueDefaultEEEEEvvEEEEvNT_6ParamsE)
        /*0014*/ 	.word	0x000004c0


	//----- nvinfo : EIATTR_MIN_STACK_SIZE
	.align		4
.L_17:
        /*0018*/ 	.byte	0x04, 0x12
        /*001a*/ 	.short	(.L_19 - .L_18)
	.align		4
.L_18:
        /*001c*/ 	.word	index@(_ZN7cutlass13device_kernelINS_4gemm6kernel13GemmUniversalIN4cute5tupleIJiiiiEEENS1_10collective13CollectiveMmaINS1_34MainloopSm90TmaGmmaWarpSpecializedILi7ENS5_IJNS4_1CILi1EEENSA_ILi8EEESB_EEENS1_35KernelTmaWarpSpecializedCooperativeEEENS5_IJNSA_ILi256EEESG_NSA_ILi32EEEEEENS_10bfloat16_tENS5_IJlSB_lEEESJ_SK_NS4_8TiledMMAINS4_8MMA_AtomIJNS4_4SM904GMMA28MMA_64x256x16_F32BF16BF16_SSILNSO_5MajorE0ELSQ_0ELNSO_7ScaleInE1ELSR_1EEEEEENS4_6LayoutINS5_IJNSA_ILi2EEESB_SB_EEENS5_IJSB_NSA_ILi0EEESX_EEEEENS5_IJNS4_10UnderscoreES10_S10_EEEEENS4_23SM90_TMA_LOAD_MULTICASTENS4_14ComposedLayoutINS4_7SwizzleILi2ELi4ELi3EEENS4_18smem_ptr_flag_bitsILi16EEENSU_INS5_IJSC_SH_EEENS5_IJSH_SB_EEEEEEEvNS4_8identityENS4_13SM90_TMA_LOADES1C_vS1D_EENS_8epilogue10collective6detail29Sm90TmaWarpSpecializedAdapterINS1H_15DefaultEpilogueISJ_SK_SK_NS1G_6thread17LinearCombinationISJ_Li1EffLNS1L_9ScaleType4KindE0ELNS_15FloatRoundStyleE2ESJ_EENS1_15EpilogueDefaultEEEEEvvEEEEvNT_6ParamsE)
        /*0020*/ 	.word	0x000004c0
.L_19:


//--------------------- .nv.compat                --------------------------
	.section	.nv.compat,"",@"SHT_CUDA_COMPAT_INFO"
	.align	4
        /*0000*/ 	.byte	0x02, 0x09, 0x01, 0x00, 0x02, 0x02, 0x04, 0x00, 0x02, 0x05, 0x05, 0x00, 0x03, 0x07, 0x01, 0x01
        /*0010*/ 	.byte	0x02, 0x03, 0x01, 0x00, 0x02, 0x06, 0x01, 0x00, 0x04, 0x0b, 0x08, 0x00, 0x00, 0x00, 0x00, 0x00
        /*0020*/ 	.byte	0x00, 0x00, 0x00, 0x00


//--------------------- .nv.info._ZN7cutlass13device_kernelINS_4gemm6kernel13GemmUniversalIN4cute5tupleIJiiiiEEENS1_10collective13CollectiveMmaINS1_34MainloopSm90TmaGmmaWarpSpecializedILi7ENS5_IJNS4_1CILi1EEENSA_ILi8EEESB_EEENS1_35KernelTmaWarpSpecializedCooperativeEEENS5_IJNSA_ILi256EEESG_NSA_ILi32EEEEEENS_10bfloat16_tENS5_IJlSB_lEEESJ_SK_NS4_8TiledMMAINS4_8MMA_AtomIJNS4_4SM904GMMA28MMA_64x256x16_F32BF16BF16_SSILNSO_5MajorE0ELSQ_0ELNSO_7ScaleInE1ELSR_1EEEEEENS4_6LayoutINS5_IJNSA_ILi2EEESB_SB_EEENS5_IJSB_NSA_ILi0EEESX_EEEEENS5_IJNS4_10UnderscoreES10_S10_EEEEENS4_23SM90_TMA_LOAD_MULTICASTENS4_14ComposedLayoutINS4_7SwizzleILi2ELi4ELi3EEENS4_18smem_ptr_flag_bitsILi16EEENSU_INS5_IJSC_SH_EEENS5_IJSH_SB_EEEEEEEvNS4_8identityENS4_13SM90_TMA_LOADES1C_vS1D_EENS_8epilogue10collective6detail29Sm90TmaWarpSpecializedAdapterINS1H_15DefaultEpilogueISJ_SK_SK_NS1G_6thread17LinearCombinationISJ_Li1EffLNS1L_9ScaleType4KindE0ELNS_15FloatRoundStyleE2ESJ_EENS1_15EpilogueDefaultEEEEEvvEEEEvNT_6ParamsE --------------------------
	.section	.nv.info._ZN7cutlass13device_kernelINS_4gemm6kernel13GemmUniversalIN4cute5tupleIJiiiiEEENS1_10collective13CollectiveMmaINS1_34MainloopSm90TmaGmmaWarpSpecializedILi7ENS5_IJNS4_1CILi1EEENSA_ILi8EEESB_EEENS1_35KernelTmaWarpSpecializedCooperativeEEENS5_IJNSA_ILi256EEESG_NSA_ILi32EEEEEENS_10bfloat16_tENS5_IJlSB_lEEESJ_SK_NS4_8TiledMMAINS4_8MMA_AtomIJNS4_4SM904GMMA28MMA_64x256x16_F32BF16BF16_SSILNSO_5MajorE0ELSQ_0ELNSO_7ScaleInE1ELSR_1EEEEEENS4_6LayoutINS5_IJNSA_ILi2EEESB_SB_EEENS5_IJSB_NSA_ILi0EEESX_EEEEENS5_IJNS4_10UnderscoreES10_S10_EEEEENS4_23SM90_TMA_LOAD_MULTICASTENS4_14ComposedLayoutINS4_7SwizzleILi2ELi4ELi3EEENS4_18smem_ptr_flag_bitsILi16EEENSU_INS5_IJSC_SH_EEENS5_IJSH_SB_EEEEEEEvNS4_8identityENS4_13SM90_TMA_LOADES1C_vS1D_EENS_8epilogue10collective6detail29Sm90TmaWarpSpecializedAdapterINS1H_15DefaultEpilogueISJ_SK_SK_NS1G_6thread17LinearCombinationISJ_Li1EffLNS1L_9ScaleType4KindE0ELNS_15FloatRoundStyleE2ESJ_EENS1_15EpilogueDefaultEEEEEvvEEEEvNT_6ParamsE,"",@"SHT_CUDA_INFO"
	.sectionflags	@""
	.align	4


	//----- nvinfo : EIATTR_CUDA_API_VERSION
	.align		4
        /*0000*/ 	.byte	0x04, 0x37
        /*0002*/ 	.short	(.L_21 - .L_20)
.L_20:
        /*0004*/ 	.word	0x00000082


	//----- nvinfo : EIATTR_KPARAM_INFO
	.align		4
.L_21:
        /*0008*/ 	.byte	0x04, 0x17
        /*000a*/ 	.short	(.L_23 - .L_22)
.L_22:
        /*000c*/ 	.word	0x00000000
        /*0010*/ 	.short	0x0000
        /*0012*/ 	.short	0x0070
        /*0014*/ 	.byte	0x00, 0xf0, 0x01, 0x10


	//----- nvinfo : EIATTR_SPARSE_MMA_MASK
	.align		4
.L_23:
        /*0018*/ 	.byte	0x03, 0x50
        /*001a*/ 	.short	0x0000


	//----- nvinfo : EIATTR_MAXREG_COUNT
	.align		4
        /*001c*/ 	.byte	0x03, 0x1b
        /*001e*/ 	.short	0x00a8


	//----- nvinfo : EIATTR_NUM_BARRIERS
	.align		4
        /*0020*/ 	.byte	0x02, 0x4c
        /*0022*/ 	.byte	0x01
	.zero		1


	//----- nvinfo : EIATTR_EXTERNS
	.align		4
        /*0024*/ 	.byte	0x04, 0x0f
        /*0026*/ 	.short	(.L_25 - .L_24)


	//   ....[0]....
	.align		4
.L_24:
        /*0028*/ 	.word	index@(__assertfail)


	//----- nvinfo : EIATTR_ANNOTATIONS
	.align		4
.L_25:
        /*002c*/ 	.byte	0x04, 0x55
        /*002e*/ 	.short	(.L_27 - .L_26)


	//   ....[0]....
.L_26:
        /*0030*/ 	.word	0x00000001
        /*0034*/ 	.byte	0xe0, 0x09, 0x00, 0x00, 0x01, 0x00, 0x00, 0x00, 0x00, 0x0a, 0x00, 0x00, 0x01, 0x00, 0x00, 0x00
        /* <DEDUP_REMOVED lines=380> */
        /*1804*/ 	.byte	0x00, 0x78, 0x01, 0x00


	//----- nvinfo : EIATTR_MERCURY_ISA_VERSION
	.align		4
.L_27:
        /*1808*/ 	.byte	0x03, 0x5f
        /*180a*/ 	.short	0x0101


	//----- nvinfo : EIATTR_INT_WARP_WIDE_INSTR_OFFSETS
	.align		4
        /*180c*/ 	.byte	0x04, 0x31
        /*180e*/ 	.short	(.L_29 - .L_28)


	//   ....[0]....
.L_28:
        /*1810*/ 	.word	0x000005b0


	//   ....[1]....
        /*1814*/ 	.word	0x00000660


	//   ....[2]....
        /*1818*/ 	.word	0x00000740


	//----- nvinfo : EIATTR_COOP_GROUP_MASK_REGIDS
	.align		4
.L_29:
        /*181c*/ 	.byte	0x04, 0x29
        /*181e*/ 	.short	(.L_31 - .L_30)


	//   ....[0]....
.L_30:
        /*1820*/ 	.word	0xffffffff


	//   ....[1]....
        /*1824*/ 	.word	0xffffffff


	//   ....[2]....
        /*1828*/ 	.word	0xffffffff


	//   ....[3]....
        /*182c*/ 	.word	0xffffffff


	//   ....[4]....
        /*1830*/ 	.word	0xffffffff


	//   ....[5]....
        /*1834*/ 	.word	0xffffffff


	//----- nvinfo : EIATTR_COOP_GROUP_INSTR_OFFSETS
	.align		4
.L_31:
        /*1838*/ 	.byte	0x04, 0x28
        /*183a*/ 	.short	(.L_33 - .L_32)


	//   ....[0]....
.L_32:
        /*183c*/ 	.word	0x00000070


	//   ....[1]....
        /*1840*/ 	.word	0x00000080


	//   ....[2]....
        /*1844*/ 	.word	0x000001a0


	//   ....[3]....
        /*1848*/ 	.word	0x00000420


	//   ....[4]....
        /*184c*/ 	.word	0x00000830


	//   ....[5]....
        /*1850*/ 	.word	0x00001400


	//----- nvinfo : EIATTR_REG_RECONFIG
	.align		4
.L_33:
        /*1854*/ 	.byte	0x01, 0x54
	.zero		2


	//----- nvinfo : EIATTR_SYSCALL_OFFSETS
	.align		4
        /*1858*/ 	.byte	0x04, 0x46
        /*185a*/ 	.short	(.L_35 - .L_34)


	//   ....[0]....
.L_34:
        /*185c*/ 	.word	0x000015b0


	//----- nvinfo : EIATTR_MBARRIER_INSTR_OFFSETS
	.align		4
.L_35:
        /*1860*/ 	.byte	0x04, 0x39
        /*1862*/ 	.short	(.L_37 - .L_36)


	//   ....[0]....
.L_36:
        /*1864*/ 	.word	0x00000320
        /*1868*/ 	.word	0x000000ff
        /*186c*/ 	.word	0x00000000
        /*1870*/ 	.short	0x0100
        /*1872*/ 	.byte	0x08
	.zero		1


	//   ....[1]....
        /*1874*/ 	.word	0x00000330
        /*1878*/ 	.word	0x000000ff
        /*187c*/ 	.word	0x00000038
        /*1880*/ 	.short	0x0100
        /*1882*/ 	.byte	0x08
	.zero		1


	//   ....[2]....
        /*1884*/ 	.word	0x00000340
        /*1888*/ 	.word	0x000000ff
        /*188c*/ 	.word	0x00000008
        /*1890*/ 	.short	0x0100
        /*1892*/ 	.byte	0x08
	.zero		1


	//   ....[3]....
        /*1894*/ 	.word	0x00000350
        /*1898*/ 	.word	0x000000ff
        /*189c*/ 	.word	0x00000040
        /*18a0*/ 	.short	0x0100
        /*18a2*/ 	.byte	0x08
	.zero		1


	//   ....[4]....
        /*18a4*/ 	.word	0x00000360
        /*18a8*/ 	.word	0x000000ff
        /*18ac*/ 	.word	0x00000010
        /*18b0*/ 	.short	0x0100
        /*18b2*/ 	.byte	0x08
	.zero		1


	//   ....[5]....
        /*18b4*/ 	.word	0x00000370
        /*18b8*/ 	.word	0x000000ff
        /*18bc*/ 	.word	0x00000048
        /*18c0*/ 	.short	0x0100
        /*18c2*/ 	.byte	0x08
	.zero		1


	//   ....[6]....
        /*18c4*/ 	.word	0x00000380
        /*18c8*/ 	.word	0x000000ff
        /*18cc*/ 	.word	0x00000018
        /*18d0*/ 	.short	0x0100
        /*18d2*/ 	.byte	0x08
	.zero		1


	//   ....[7]....
        /*18d4*/ 	.word	0x00000390
        /*18d8*/ 	.word	0x000000ff
        /*18dc*/ 	.word	0x00000050
        /*18e0*/ 	.short	0x0100
        /*18e2*/ 	.byte	0x08
	.zero		1


	//   ....[8]....
        /*18e4*/ 	.word	0x000003a0
        /*18e8*/ 	.word	0x000000ff
        /*18ec*/ 	.word	0x00000020
        /*18f0*/ 	.short	0x0100
        /*18f2*/ 	.byte	0x08
	.zero		1


	//   ....[9]....
        /*18f4*/ 	.word	0x000003b0
        /*18f8*/ 	.word	0x000000ff
        /*18fc*/ 	.word	0x00000058
        /*1900*/ 	.short	0x0100
        /*1902*/ 	.byte	0x08
	.zero		1


	//   ....[10]....
        /*1904*/ 	.word	0x000003c0
        /*1908*/ 	.word	0x000000ff
        /*190c*/ 	.word	0x00000028
        /*1910*/ 	.short	0x0100
        /*1912*/ 	.byte	0x08
	.zero		1


	//   ....[11]....
        /*1914*/ 	.word	0x000003d0
        /*1918*/ 	.word	0x000000ff
        /*191c*/ 	.word	0x00000060
        /*1920*/ 	.short	0x0100
        /*1922*/ 	.byte	0x08
	.zero		1


	//   ....[12]....
        /*1924*/ 	.word	0x000003e0
        /*1928*/ 	.word	0x000000ff
        /*192c*/ 	.word	0x00000030
        /*1930*/ 	.short	0x0100
        /*1932*/ 	.byte	0x08
	.zero		1


	//   ....[13]....
        /*1934*/ 	.word	0x000003f0
        /*1938*/ 	.word	0x000000ff
        /*193c*/ 	.word	0x00000068
        /*1940*/ 	.short	0x0100
        /*1942*/ 	.byte	0x08
	.zero		1


	//   ....[14]....
        /*1944*/ 	.word	0x000007b0
        /*1948*/ 	.word	0x000000ff
        /*194c*/ 	.word	0x00000080
        /*1950*/ 	.short	0x0100
        /*1952*/ 	.byte	0x07
	.zero		1


	//   ....[15]....
        /*1954*/ 	.word	0x000007e0
        /*1958*/ 	.word	0x000000ff
        /*195c*/ 	.word	0x00000088
        /*1960*/ 	.short	0x0100
        /*1962*/ 	.byte	0x07
	.zero		1


	//   ....[16]....
        /*1964*/ 	.word	0x00001690
        /*1968*/ 	.word	0x00000004
        /*196c*/ 	.word	0x00000000
        /*1970*/ 	.short	0x010a
        /*1972*/ 	.byte	0x3f
	.zero		1


	//   ....[17]....
        /*1974*/ 	.word	0x000016d0
        /*1978*/ 	.word	0x00000004
        /*197c*/ 	.word	0x00000000
        /*1980*/ 	.short	0x010a
        /*1982*/ 	.byte	0x3f
	.zero		1


	//   ....[18]....
        /*1984*/ 	.word	0x00002c60
        /*1988*/ 	.word	0x00000005
        /*198c*/ 	.word	0x00000000
        /*1990*/ 	.short	0x010a
        /*1992*/ 	.byte	0x3f
	.zero		1


	//   ....[19]....
        /*1994*/ 	.word	0x00002ca0
        /*1998*/ 	.word	0x00000005
        /*199c*/ 	.word	0x00000000
        /*19a0*/ 	.short	0x010a
        /*19a2*/ 	.byte	0x3f
	.zero		1


	//   ....[20]....
        /*19a4*/ 	.word	0x00004cc0
        /*19a8*/ 	.word	0x00000005
        /*19ac*/ 	.word	0x00000000
        /*19b0*/ 	.short	0x0101
        /*19b2*/ 	.byte	0x3f
	.zero		1


	//   ....[21]....
        /*19b4*/ 	.word	0x00004ef0
        /*19b8*/ 	.word	0x00000000
        /*19bc*/ 	.word	0x00000000
        /*19c0*/ 	.short	0x0101
        /*19c2*/ 	.byte	0x3f
	.zero		1


	//   ....[22]....
        /*19c4*/ 	.word	0x00017340
        /*19c8*/ 	.word	0x00000008
        /*19cc*/ 	.word	0x00000038
        /*19d0*/ 	.short	0x010a
        /*19d2*/ 	.byte	0x3f
	.zero		1


	//   ....[23]....
        /*19d4*/ 	.word	0x00017770
        /*19d8*/ 	.word	0x00000009
        /*19dc*/ 	.word	0x00000088
        /*19e0*/ 	.short	0x0101
        /*19e2*/ 	.byte	0x3f
	.zero		1


	//   ....[24]....
        /*19e4*/ 	.word	0x00017f00
        /*19e8*/ 	.word	0x00000005
        /*19ec*/ 	.word	0x00000000
        /*19f0*/ 	.short	0x010a
        /*19f2*/ 	.byte	0x3f
	.zero		1


	//   ....[25]....
        /*19f4*/ 	.word	0x00017f90
        /*19f8*/ 	.word	0x00000005
        /*19fc*/ 	.word	0x00000000
        /*1a00*/ 	.short	0x010a
        /*1a02*/ 	.byte	0x3f
	.zero		1


	//   ....[26]....
        /*1a04*/ 	.word	0x00018020
        /*1a08*/ 	.word	0x00000005
        /*1a0c*/ 	.word	0x00000000
        /*1a10*/ 	.short	0x010a
        /*1a12*/ 	.byte	0x3f
	.zero		1


	//   ....[27]....
        /*1a14*/ 	.word	0x000180b0
        /*1a18*/ 	.word	0x00000005
        /*1a1c*/ 	.word	0x00000000
        /*1a20*/ 	.short	0x010a
        /*1a22*/ 	.byte	0x3f
	.zero		1


	//   ....[28]....
        /*1a24*/ 	.word	0x00018140
        /*1a28*/ 	.word	0x00000005
        /*1a2c*/ 	.word	0x00000000
        /*1a30*/ 	.short	0x010a
        /*1a32*/ 	.byte	0x3f
	.zero		1


	//   ....[29]....
        /*1a34*/ 	.word	0x000181d0
        /*1a38*/ 	.word	0x00000005
        /*1a3c*/ 	.word	0x00000000
        /*1a40*/ 	.short	0x010a
        /*1a42*/ 	.byte	0x3f
	.zero		1


	//   ....[30]....
        /*1a44*/ 	.word	0x00018260
        /*1a48*/ 	.word	0x00000003
        /*1a4c*/ 	.word	0x00000000
        /*1a50*/ 	.short	0x010a
        /*1a52*/ 	.byte	0x3f
	.zero		1


	//   ....[31]....
        /*1a54*/ 	.word	0x000182c0
        /*1a58*/ 	.word	0x00000004
        /*1a5c*/ 	.word	0x00000000
        /*1a60*/ 	.short	0x010a
        /*1a62*/ 	.byte	0x3f
	.zero		1


	//   ....[32]....
        /*1a64*/ 	.word	0x00018310
        /*1a68*/ 	.word	0x00000005
        /*1a6c*/ 	.word	0x00000000
        /*1a70*/ 	.short	0x010a
        /*1a72*/ 	.byte	0x3f
	.zero		1


	//   ....[33]....
        /*1a74*/ 	.word	0x000183e0
        /*1a78*/ 	.word	0x00000008
        /*1a7c*/ 	.word	0x00000038
        /*1a80*/ 	.short	0x010a
        /*1a82*/ 	.byte	0x3f
	.zero		1


	//   ....[34]....
        /*1a84*/ 	.word	0x000184b0
        /*1a88*/ 	.word	0x00000005
        /*1a8c*/ 	.word	0x00000000
        /*1a90*/ 	.short	0x010a
        /*1a92*/ 	.byte	0x3f
	.zero		1


	//   ....[35]....
        /*1a94*/ 	.word	0x00018500
        /*1a98*/ 	.word	0x00000005
        /*1a9c*/ 	.word	0x00000000
        /*1aa0*/ 	.short	0x010a
        /*1aa2*/ 	.byte	0x3f
	.zero		1


	//   ....[36]....
        /*1aa4*/ 	.word	0x00018550
        /*1aa8*/ 	.word	0x00000005
        /*1aac*/ 	.word	0x00000000
        /*1ab0*/ 	.short	0x010a
        /*1ab2*/ 	.byte	0x3f
	.zero		1


	//   ....[37]....
        /*1ab4*/ 	.word	0x000185a0
        /*1ab8*/ 	.word	0x00000005
        /*1abc*/ 	.word	0x00000000
        /*1ac0*/ 	.short	0x010a
        /*1ac2*/ 	.byte	0x3f
	.zero		1


	//   ....[38]....
        /*1ac4*/ 	.word	0x000185f0
        /*1ac8*/ 	.word	0x00000005
        /*1acc*/ 	.word	0x00000000
        /*1ad0*/ 	.short	0x010a
        /*1ad2*/ 	.byte	0x3f
	.zero		1


	//   ....[39]....
        /*1ad4*/ 	.word	0x00018640
        /*1ad8*/ 	.word	0x00000005
        /*1adc*/ 	.word	0x00000000
        /*1ae0*/ 	.short	0x010a
        /*1ae2*/ 	.byte	0x3f
	.zero		1


	//----- nvinfo : EIATTR_NUM_MBARRIERS
	.align		4
.L_37:
        /*1ae4*/ 	.byte	0x03, 0x38
        /*1ae6*/ 	.short	0x0010


	//----- nvinfo : EIATTR_EXIT_INSTR_OFFSETS
	.align		4
        /*1ae8*/ 	.byte	0x04, 0x1c
        /*1aea*/ 	.short	(.L_39 - .L_38)


	//   ....[0]....
.L_38:
        /*1aec*/ 	.word	0x00000a90


	//   ....[1]....
        /*1af0*/ 	.word	0x00001320


	//   ....[2]....
        /*1af4*/ 	.word	0x000169a0


	//   ....[3]....
        /*1af8*/ 	.word	0x00016fc0


	//   ....[4]....
        /*1afc*/ 	.word	0x000182b0


	//----- nvinfo : EIATTR_MAX_THREADS
	.align		4
.L_39:
        /*1b00*/ 	.byte	0x04, 0x05
        /*1b02*/ 	.short	(.L_41 - .L_40)
.L_40:
        /*1b04*/ 	.word	0x00000180
        /*1b08*/ 	.word	0x00000001
        /*1b0c*/ 	.word	0x00000001


	//----- nvinfo : EIATTR_CRS_STACK_SIZE
	.align		4
.L_41:
        /*1b10*/ 	.byte	0x04, 0x1e
        /*1b12*/ 	.short	(.L_43 - .L_42)
.L_42:
        /*1b14*/ 	.word	0x00000000


	//----- nvinfo : EIATTR_CBANK_PARAM_SIZE
	.align		4
.L_43:
        /*1b18*/ 	.byte	0x03, 0x19
        /*1b1a*/ 	.short	0x0470


	//----- nvinfo : EIATTR_PARAM_CBANK
	.align		4
        /*1b1c*/ 	.byte	0x04, 0x0a
        /*1b1e*/ 	.short	(.L_45 - .L_44)
	.align		4
.L_44:
        /*1b20*/ 	.word	index@(.nv.constant0._ZN7cutlass13device_kernelINS_4gemm6kernel13GemmUniversalIN4cute5tupleIJiiiiEEENS1_10collective13CollectiveMmaINS1_34MainloopSm90TmaGmmaWarpSpecializedILi7ENS5_IJNS4_1CILi1EEENSA_ILi8EEESB_EEENS1_35KernelTmaWarpSpecializedCooperativeEEENS5_IJNSA_ILi256EEESG_NSA_ILi32EEEEEENS_10bfloat16_tENS5_IJlSB_lEEESJ_SK_NS4_8TiledMMAINS4_8MMA_AtomIJNS4_4SM904GMMA28MMA_64x256x16_F32BF16BF16_SSILNSO_5MajorE0ELSQ_0ELNSO_7ScaleInE1ELSR_1EEEEEENS4_6LayoutINS5_IJNSA_ILi2EEESB_SB_EEENS5_IJSB_NSA_ILi0EEESX_EEEEENS5_IJNS4_10UnderscoreES10_S10_EEEEENS4_23SM90_TMA_LOAD_MULTICASTENS4_14ComposedLayoutINS4_7SwizzleILi2ELi4ELi3EEENS4_18smem_ptr_flag_bitsILi16EEENSU_INS5_IJSC_SH_EEENS5_IJSH_SB_EEEEEEEvNS4_8identityENS4_13SM90_TMA_LOADES1C_vS1D_EENS_8epilogue10collective6detail29Sm90TmaWarpSpecializedAdapterINS1H_15DefaultEpilogueISJ_SK_SK_NS1G_6thread17LinearCombinationISJ_Li1EffLNS1L_9ScaleType4KindE0ELNS_15FloatRoundStyleE2ESJ_EENS1_15EpilogueDefaultEEEEEvvEEEEvNT_6ParamsE)
        /*1b24*/ 	.short	0x0210
        /*1b26*/ 	.short	0x0470


	//----- nvinfo : EIATTR_SW_WAR
	.align		4
.L_45:
        /*1b28*/ 	.byte	0x04, 0x36
        /*1b2a*/ 	.short	(.L_47 - .L_46)
.L_46:
        /*1b2c*/ 	.word	0x00000008
.L_47:


//--------------------- .nv.callgraph             --------------------------
	.section	.nv.callgraph,"",@"SHT_CUDA_CALLGRAPH"
	.align	4
	.sectionentsize	8
	.align		4
        /*0000*/ 	.word	0x00000000
	.align		4
        /*0004*/ 	.word	0xffffffff
	.align		4
        /*0008*/ 	.word	index@(_ZN7cutlass13device_kernelINS_4gemm6kernel13GemmUniversalIN4cute5tupleIJiiiiEEENS1_10collective13CollectiveMmaINS1_34MainloopSm90TmaGmmaWarpSpecializedILi7ENS5_IJNS4_1CILi1EEENSA_ILi8EEESB_EEENS1_35KernelTmaWarpSpecializedCooperativeEEENS5_IJNSA_ILi256EEESG_NSA_ILi32EEEEEENS_10bfloat16_tENS5_IJlSB_lEEESJ_SK_NS4_8TiledMMAINS4_8MMA_AtomIJNS4_4SM904GMMA28MMA_64x256x16_F32BF16BF16_SSILNSO_5MajorE0ELSQ_0ELNSO_7ScaleInE1ELSR_1EEEEEENS4_6LayoutINS5_IJNSA_ILi2EEESB_SB_EEENS5_IJSB_NSA_ILi0EEESX_EEEEENS5_IJNS4_10UnderscoreES10_S10_EEEEENS4_23SM90_TMA_LOAD_MULTICASTENS4_14ComposedLayoutINS4_7SwizzleILi2ELi4ELi3EEENS4_18smem_ptr_flag_bitsILi16EEENSU_INS5_IJSC_SH_EEENS5_IJSH_SB_EEEEEEEvNS4_8identityENS4_13SM90_TMA_LOADES1C_vS1D_EENS_8epilogue10collective6detail29Sm90TmaWarpSpecializedAdapterINS1H_15DefaultEpilogueISJ_SK_SK_NS1G_6thread17LinearCombinationISJ_Li1EffLNS1L_9ScaleType4KindE0ELNS_15FloatRoundStyleE2ESJ_EENS1_15EpilogueDefaultEEEEEvvEEEEvNT_6ParamsE)
	.align		4
        /*000c*/ 	.word	index@(__assertfail)
	.align		4
        /*0010*/ 	.word	0x00000000
	.align		4
        /*0014*/ 	.word	0xfffffffe
	.align		4
        /*0018*/ 	.word	0x00000000
	.align		4
        /*001c*/ 	.word	0xfffffffd
	.align		4
        /*0020*/ 	.word	0x00000000
	.align		4
        /*0024*/ 	.word	0xfffffffc


//--------------------- .nv.constant4             --------------------------
	.section	.nv.constant4,"a",@progbits
	.align	8
	.align		8
.nv.constant4:
        /*0000*/ 	.dword	__assertfail
	.align		8
        /*0008*/ 	.dword	__unnamed_1
	.align		8
        /*0010*/ 	.dword	_ZN40_INTERNAL_7321bba1_4_k_cu_122f535d_299154cuda3std3__45__cpo5beginE
	.align		8
        /*0018*/ 	.dword	_ZN40_INTERNAL_7321bba1_4_k_cu_122f535d_299154cuda3std3__45__cpo3endE
	.align		8
        /*0020*/ 	.dword	_ZN40_INTERNAL_7321bba1_4_k_cu_122f535d_299154cuda3std3__45__cpo6cbeginE
	.align		8
        /*0028*/ 	.dword	_ZN40_INTERNAL_7321bba1_4_k_cu_122f535d_299154cuda3std3__45__cpo4cendE
	.align		8
        /*0030*/ 	.dword	_ZN40_INTERNAL_7321bba1_4_k_cu_122f535d_299154cuda3std3__442_GLOBAL__N__7321bba1_4_k_cu_122f535d_299156ignoreE
	.align		8
        /*0038*/ 	.dword	_ZN40_INTERNAL_7321bba1_4_k_cu_122f535d_299154cuda3std3__419piecewise_constructE
	.align		8
        /*0040*/ 	.dword	_ZN40_INTERNAL_7321bba1_4_k_cu_122f535d_299154cuda3std3__48in_placeE
	.align		8
        /*0048*/ 	.dword	_ZN40_INTERNAL_7321bba1_4_k_cu_122f535d_299154cuda3std6ranges3__45__cpo4swapE
	.align		8
        /*0050*/ 	.dword	_ZN40_INTERNAL_7321bba1_4_k_cu_122f535d_299154cuda3std6ranges3__45__cpo9iter_moveE
	.align		8
        /*0058*/ 	.dword	_ZN40_INTERNAL_7321bba1_4_k_cu_122f535d_299154cute7productE
	.align		8
        /*0060*/ 	.dword	_ZN40_INTERNAL_7321bba1_4_k_cu_122f535d_299154cute1_E
	.align		8
        /*0068*/ 	.dword	$str$22
	.align		8
        /*0070*/ 	.dword	$str$23


//--------------------- .text._ZN7cutlass13device_kernelINS_4gemm6kernel13GemmUniversalIN4cute5tupleIJiiiiEEENS1_10collective13CollectiveMmaINS1_34MainloopSm90TmaGmmaWarpSpecializedILi7ENS5_IJNS4_1CILi1EEENSA_ILi8EEESB_EEENS1_35KernelTmaWarpSpecializedCooperativeEEENS5_IJNSA_ILi256EEESG_NSA_ILi32EEEEEENS_10bfloat16_tENS5_IJlSB_lEEESJ_SK_NS4_8TiledMMAINS4_8MMA_AtomIJNS4_4SM904GMMA28MMA_64x256x16_F32BF16BF16_SSILNSO_5MajorE0ELSQ_0ELNSO_7ScaleInE1ELSR_1EEEEEENS4_6LayoutINS5_IJNSA_ILi2EEESB_SB_EEENS5_IJSB_NSA_ILi0EEESX_EEEEENS5_IJNS4_10UnderscoreES10_S10_EEEEENS4_23SM90_TMA_LOAD_MULTICASTENS4_14ComposedLayoutINS4_7SwizzleILi2ELi4ELi3EEENS4_18smem_ptr_flag_bitsILi16EEENSU_INS5_IJSC_SH_EEENS5_IJSH_SB_EEEEEEEvNS4_8identityENS4_13SM90_TMA_LOADES1C_vS1D_EENS_8epilogue10collective6detail29Sm90TmaWarpSpecializedAdapterINS1H_15DefaultEpilogueISJ_SK_SK_NS1G_6thread17LinearCombinationISJ_Li1EffLNS1L_9ScaleType4KindE0ELNS_15FloatRoundStyleE2ESJ_EENS1_15EpilogueDefaultEEEEEvvEEEEvNT_6ParamsE --------------------------
	.section	.text._ZN7cutlass13device_kernelINS_4gemm6kernel13GemmUniversalIN4cute5tupleIJiiiiEEENS1_10collective13CollectiveMmaINS1_34MainloopSm90TmaGmmaWarpSpecializedILi7ENS5_IJNS4_1CILi1EEENSA_ILi8EEESB_EEENS1_35KernelTmaWarpSpecializedCooperativeEEENS5_IJNSA_ILi256EEESG_NSA_ILi32EEEEEENS_10bfloat16_tENS5_IJlSB_lEEESJ_SK_NS4_8TiledMMAINS4_8MMA_AtomIJNS4_4SM904GMMA28MMA_64x256x16_F32BF16BF16_SSILNSO_5MajorE0ELSQ_0ELNSO_7ScaleInE1ELSR_1EEEEEENS4_6LayoutINS5_IJNSA_ILi2EEESB_SB_EEENS5_IJSB_NSA_ILi0EEESX_EEEEENS5_IJNS4_10UnderscoreES10_S10_EEEEENS4_23SM90_TMA_LOAD_MULTICASTENS4_14ComposedLayoutINS4_7SwizzleILi2ELi4ELi3EEENS4_18smem_ptr_flag_bitsILi16EEENSU_INS5_IJSC_SH_EEENS5_IJSH_SB_EEEEEEEvNS4_8identityENS4_13SM90_TMA_LOADES1C_vS1D_EENS_8epilogue10collective6detail29Sm90TmaWarpSpecializedAdapterINS1H_15DefaultEpilogueISJ_SK_SK_NS1G_6thread17LinearCombinationISJ_Li1EffLNS1L_9ScaleType4KindE0ELNS_15FloatRoundStyleE2ESJ_EENS1_15EpilogueDefaultEEEEEvvEEEEvNT_6ParamsE,"ax",@progbits
	.align	128
.text._ZN7cutlass13device_kernelINS_4gemm6kernel13GemmUniversalIN4cute5tupleIJiiiiEEENS1_10collective13CollectiveMmaINS1_34MainloopSm90TmaGmmaWarpSpecializedILi7ENS5_IJNS4_1CILi1EEENSA_ILi8EEESB_EEENS1_35KernelTmaWarpSpecializedCooperativeEEENS5_IJNSA_ILi256EEESG_NSA_ILi32EEEEEENS_10bfloat16_tENS5_IJlSB_lEEESJ_SK_NS4_8TiledMMAINS4_8MMA_AtomIJNS4_4SM904GMMA28MMA_64x256x16_F32BF16BF16_SSILNSO_5MajorE0ELSQ_0ELNSO_7ScaleInE1ELSR_1EEEEEENS4_6LayoutINS5_IJNSA_ILi2EEESB_SB_EEENS5_IJSB_NSA_ILi0EEESX_EEEEENS5_IJNS4_10UnderscoreES10_S10_EEEEENS4_23SM90_TMA_LOAD_MULTICASTENS4_14ComposedLayoutINS4_7SwizzleILi2ELi4ELi3EEENS4_18smem_ptr_flag_bitsILi16EEENSU_INS5_IJSC_SH_EEENS5_IJSH_SB_EEEEEEEvNS4_8identityENS4_13SM90_TMA_LOADES1C_vS1D_EENS_8epilogue10collective6detail29Sm90TmaWarpSpecializedAdapterINS1H_15DefaultEpilogueISJ_SK_SK_NS1G_6thread17LinearCombinationISJ_Li1EffLNS1L_9ScaleType4KindE0ELNS_15FloatRoundStyleE2ESJ_EENS1_15EpilogueDefaultEEEEEvvEEEEvNT_6ParamsE:
        .type           _ZN7cutlass13device_kernelINS_4gemm6kernel13GemmUniversalIN4cute5tupleIJiiiiEEENS1_10collective13CollectiveMmaINS1_34MainloopSm90TmaGmmaWarpSpecializedILi7ENS5_IJNS4_1CILi1EEENSA_ILi8EEESB_EEENS1_35KernelTmaWarpSpecializedCooperativeEEENS5_IJNSA_ILi256EEESG_NSA_ILi32EEEEEENS_10bfloat16_tENS5_IJlSB_lEEESJ_SK_NS4_8TiledMMAINS4_8MMA_AtomIJNS4_4SM904GMMA28MMA_64x256x16_F32BF16BF16_SSILNSO_5MajorE0ELSQ_0ELNSO_7ScaleInE1ELSR_1EEEEEENS4_6LayoutINS5_IJNSA_ILi2EEESB_SB_EEENS5_IJSB_NSA_ILi0EEESX_EEEEENS5_IJNS4_10UnderscoreES10_S10_EEEEENS4_23SM90_TMA_LOAD_MULTICASTENS4_14ComposedLayoutINS4_7SwizzleILi2ELi4ELi3EEENS4_18smem_ptr_flag_bitsILi16EEENSU_INS5_IJSC_SH_EEENS5_IJSH_SB_EEEEEEEvNS4_8identityENS4_13SM90_TMA_LOADES1C_vS1D_EENS_8epilogue10collective6detail29Sm90TmaWarpSpecializedAdapterINS1H_15DefaultEpilogueISJ_SK_SK_NS1G_6thread17LinearCombinationISJ_Li1EffLNS1L_9ScaleType4KindE0ELNS_15FloatRoundStyleE2ESJ_EENS1_15EpilogueDefaultEEEEEvvEEEEvNT_6ParamsE,@function
        .size           _ZN7cutlass13device_kernelINS_4gemm6kernel13GemmUniversalIN4cute5tupleIJiiiiEEENS1_10collective13CollectiveMmaINS1_34MainloopSm90TmaGmmaWarpSpecializedILi7ENS5_IJNS4_1CILi1EEENSA_ILi8EEESB_EEENS1_35KernelTmaWarpSpecializedCooperativeEEENS5_IJNSA_ILi256EEESG_NSA_ILi32EEEEEENS_10bfloat16_tENS5_IJlSB_lEEESJ_SK_NS4_8TiledMMAINS4_8MMA_AtomIJNS4_4SM904GMMA28MMA_64x256x16_F32BF16BF16_SSILNSO_5MajorE0ELSQ_0ELNSO_7ScaleInE1ELSR_1EEEEEENS4_6LayoutINS5_IJNSA_ILi2EEESB_SB_EEENS5_IJSB_NSA_ILi0EEESX_EEEEENS5_IJNS4_10UnderscoreES10_S10_EEEEENS4_23SM90_TMA_LOAD_MULTICASTENS4_14ComposedLayoutINS4_7SwizzleILi2ELi4ELi3EEENS4_18smem_ptr_flag_bitsILi16EEENSU_INS5_IJSC_SH_EEENS5_IJSH_SB_EEEEEEEvNS4_8identityENS4_13SM90_TMA_LOADES1C_vS1D_EENS_8epilogue10collective6detail29Sm90TmaWarpSpecializedAdapterINS1H_15DefaultEpilogueISJ_SK_SK_NS1G_6thread17LinearCombinationISJ_Li1EffLNS1L_9ScaleType4KindE0ELNS_15FloatRoundStyleE2ESJ_EENS1_15EpilogueDefaultEEEEEvvEEEEvNT_6ParamsE,(.L_x_587 - _ZN7cutlass13device_kernelINS_4gemm6kernel13GemmUniversalIN4cute5tupleIJiiiiEEENS1_10collective13CollectiveMmaINS1_34MainloopSm90TmaGmmaWarpSpecializedILi7ENS5_IJNS4_1CILi1EEENSA_ILi8EEESB_EEENS1_35KernelTmaWarpSpecializedCooperativeEEENS5_IJNSA_ILi256EEESG_NSA_ILi32EEEEEENS_10bfloat16_tENS5_IJlSB_lEEESJ_SK_NS4_8TiledMMAINS4_8MMA_AtomIJNS4_4SM904GMMA28MMA_64x256x16_F32BF16BF16_SSILNSO_5MajorE0ELSQ_0ELNSO_7ScaleInE1ELSR_1EEEEEENS4_6LayoutINS5_IJNSA_ILi2EEESB_SB_EEENS5_IJSB_NSA_ILi0EEESX_EEEEENS5_IJNS4_10UnderscoreES10_S10_EEEEENS4_23SM90_TMA_LOAD_MULTICASTENS4_14ComposedLayoutINS4_7SwizzleILi2ELi4ELi3EEENS4_18smem_ptr_flag_bitsILi16EEENSU_INS5_IJSC_SH_EEENS5_IJSH_SB_EEEEEEEvNS4_8identityENS4_13SM90_TMA_LOADES1C_vS1D_EENS_8epilogue10collective6detail29Sm90TmaWarpSpecializedAdapterINS1H_15DefaultEpilogueISJ_SK_SK_NS1G_6thread17LinearCombinationISJ_Li1EffLNS1L_9ScaleType4KindE0ELNS_15FloatRoundStyleE2ESJ_EENS1_15EpilogueDefaultEEEEEvvEEEEvNT_6ParamsE)
        .other          _ZN7cutlass13device_kernelINS_4gemm6kernel13GemmUniversalIN4cute5tupleIJiiiiEEENS1_10collective13CollectiveMmaINS1_34MainloopSm90TmaGmmaWarpSpecializedILi7ENS5_IJNS4_1CILi1EEENSA_ILi8EEESB_EEENS1_35KernelTmaWarpSpecializedCooperativeEEENS5_IJNSA_ILi256EEESG_NSA_ILi32EEEEEENS_10bfloat16_tENS5_IJlSB_lEEESJ_SK_NS4_8TiledMMAINS4_8MMA_AtomIJNS4_4SM904GMMA28MMA_64x256x16_F32BF16BF16_SSILNSO_5MajorE0ELSQ_0ELNSO_7ScaleInE1ELSR_1EEEEEENS4_6LayoutINS5_IJNSA_ILi2EEESB_SB_EEENS5_IJSB_NSA_ILi0EEESX_EEEEENS5_IJNS4_10UnderscoreES10_S10_EEEEENS4_23SM90_TMA_LOAD_MULTICASTENS4_14ComposedLayoutINS4_7SwizzleILi2ELi4ELi3EEENS4_18smem_ptr_flag_bitsILi16EEENSU_INS5_IJSC_SH_EEENS5_IJSH_SB_EEEEEEEvNS4_8identityENS4_13SM90_TMA_LOADES1C_vS1D_EENS_8epilogue10collective6detail29Sm90TmaWarpSpecializedAdapterINS1H_15DefaultEpilogueISJ_SK_SK_NS1G_6thread17LinearCombinationISJ_Li1EffLNS1L_9ScaleType4KindE0ELNS_15FloatRoundStyleE2ESJ_EENS1_15EpilogueDefaultEEEEEvvEEEEvNT_6ParamsE,@"STO_CUDA_ENTRY STV_DEFAULT"
_ZN7cutlass13device_kernelINS_4gemm6kernel13GemmUniversalIN4cute5tupleIJiiiiEEENS1_10collective13CollectiveMmaINS1_34MainloopSm90TmaGmmaWarpSpecializedILi7ENS5_IJNS4_1CILi1EEENSA_ILi8EEESB_EEENS1_35KernelTmaWarpSpecializedCooperativeEEENS5_IJNSA_ILi256EEESG_NSA_ILi32EEEEEENS_10bfloat16_tENS5_IJlSB_lEEESJ_SK_NS4_8TiledMMAINS4_8MMA_AtomIJNS4_4SM904GMMA28MMA_64x256x16_F32BF16BF16_SSILNSO_5MajorE0ELSQ_0ELNSO_7ScaleInE1ELSR_1EEEEEENS4_6LayoutINS5_IJNSA_ILi2EEESB_SB_EEENS5_IJSB_NSA_ILi0EEESX_EEEEENS5_IJNS4_10UnderscoreES10_S10_EEEEENS4_23SM90_TMA_LOAD_MULTICASTENS4_14ComposedLayoutINS4_7SwizzleILi2ELi4ELi3EEENS4_18smem_ptr_flag_bitsILi16EEENSU_INS5_IJSC_SH_EEENS5_IJSH_SB_EEEEEEEvNS4_8identityENS4_13SM90_TMA_LOADES1C_vS1D_EENS_8epilogue10collective6detail29Sm90TmaWarpSpecializedAdapterINS1H_15DefaultEpilogueISJ_SK_SK_NS1G_6thread17LinearCombinationISJ_Li1EffLNS1L_9ScaleType4KindE0ELNS_15FloatRoundStyleE2ESJ_EENS1_15EpilogueDefaultEEEEEvvEEEEvNT_6ParamsE:
[----:B------:R-:W0:Y:S02]  /*0000*/  LDC R1, c[0x0][0x28] ;  /* 0x00000a00ff017b82 */ /* 0x000e240000000800 */
[----:B0-----:R-:W-:Y:S01]  /*0010*/  VIADD R1, R1, 0xfffffb40 ;  /* 0xfffffb4001017836 */ /* 0x001fe20000000000 */
[----:B------:R-:W0:Y:S01]  /*0020*/  S2R R5, SR_TID.X ;  /* 0x0000000000057919 */ /* 0x000e220000002100 */
[----:B------:R-:W-:Y:S01]  /*0030*/  ELECT P0, URZ, PT ;  /* 0x00000000003f782f */ /* 0x000fe20003800000 */
[----:B------:R-:W-:Y:S01]  /*0040*/  BSSY B0, `(.L_x_0) ;  /* 0x0000015000007945 */ /* 0x000fe20003800000 */
[--C-:B0-----:R-:W-:Y:S02]  /*0050*/  SHF.R.U32.HI R0, RZ, 0x5, R5.reuse ;  /* 0x00000005ff007819 */ /* 0x101fe40000011605 */
[----:B------:R-:W-:-:S03]  /*0060*/  SHF.R.U32.HI R2, RZ, 0x7, R5 ;  /* 0x00000007ff027819 */ /* 0x000fc60000011605 */
[----:B------:R-:W0:Y:S04]  /*0070*/  SHFL.IDX PT, R3, R0, RZ, 0x1f ;  /* 0x00001fff00037589 */ /* 0x000e2800000e0000 */
[----:B------:R-:W1:Y:S01]  /*0080*/  SHFL.IDX PT, R2, R2, RZ, 0x1f ;  /* 0x00001fff02027589 */ /* 0x000e6200000e0000 */
[----:B0-----:R-:W-:Y:S02]  /*0090*/  R2UR UR9, R3 ;  /* 0x00000000030972ca */ /* 0x001fe400000e0000 */
[----:B-1----:R-:W-:-:S11]  /*00a0*/  R2UR UR5, R2 ;  /* 0x00000000020572ca */ /* 0x002fd600000e0000 */
[----:B------:R-:W-:Y:S02]  /*00b0*/  USHF.R.S32.HI UR4, URZ, 0x1f, UR9 ;  /* 0x0000001f3f047899 */ /* 0x000fe40008011409 */
[----:B------:R-:W-:Y:S02]  /*00c0*/  ISETP.NE.OR P0, PT, RZ, UR9, !P0 ;  /* 0x00000009ff007c0c */ /* 0x000fe4000c705670 */
[----:B------:R-:W-:-:S04]  /*00d0*/  ULEA.HI UR4, UR4, UR9, URZ, 0x2 ;  /* 0x0000000904047291 */ /* 0x000fc8000f8f103f */
[----:B------:R-:W-:-:S04]  /*00e0*/  ULOP3.LUT UR4, UR4, 0xfffffffc, URZ, 0xc0, !UPT ;  /* 0xfffffffc04047892 */ /* 0x000fc8000f8ec03f */
[----:B------:R-:W-:-:S03]  /*00f0*/  UIADD3 UR9, UR9, -UR4, URZ ;  /* 0x8000000409097290 */ /* 0x000fc6000fffe03f */
[----:B------:R-:W-:Y:S09]  /*0100*/  @P0 BRA `(.L_x_1) ;  /* 0x0000000000200947 */ /* 0x000ff20003800000 */
[----:B------:R-:W-:Y:S02]  /*0110*/  ULDC.64 UR6, c[0x0][0x198] ;  /* 0x0000660000067ab9 */ /* 0x000fe40000000a00 */
[----:B------:R-:W-:Y:S02]  /*0120*/  UIADD3 UR10, UP0, UR6, 0xf0, URZ ;  /* 0x000000f0060a7890 */ /* 0x000fe4000ff1e03f */
[----:B------:R-:W-:Y:S02]  /*0130*/  UIADD3 UR6, UP1, UR6, 0x1f0, URZ ;  /* 0x000001f006067890 */ /* 0x000fe4000ff3e03f */
[----:B------:R-:W-:Y:S02]  /*0140*/  UIADD3.X UR11, URZ, UR7, URZ, UP0, !UPT ;  /* 0x000000073f0b7290 */ /* 0x000fe400087fe43f */
[----:B------:R-:W-:-:S07]  /*0150*/  UIADD3.X UR7, URZ, UR7, URZ, UP1, !UPT ;  /* 0x000000073f077290 */ /* 0x000fce0008ffe43f */
[----:B------:R0:W-:Y:S02]  /*0160*/  UTMACCTL.PF [UR10] ;  /* 0x000000000a0079b9 */ /* 0x0001e40008040000 */
[----:B------:R0:W-:Y:S02]  /*0170*/  UTMACCTL.PF [UR6] ;  /* 0x00000000060079b9 */ /* 0x0001e40008040000 */
[----:B0-----:R-:W-:Y:S01]  /*0180*/  NOP ;  /* 0x0000000000007918 */ /* 0x001fe20000000000 */
.L_x_1:
[----:B------:R-:W-:Y:S05]  /*0190*/  BSYNC B0 ;  /* 0x0000000000007941 */ /* 0x000fea0003800000 */
.L_x_0:
[----:B------:R-:W0:Y:S01]  /*01a0*/  SHFL.IDX PT, R2, R0, RZ, 0x1f ;  /* 0x00001fff00027589 */ /* 0x000e2200000e0000 */
[----:B------:R-:W-:Y:S01]  /*01b0*/  UISETP.NE.AND UP0, UPT, UR9, 0x3, UPT ;  /* 0x000000030900788c */ /* 0x000fe2000bf05270 */
[----:B------:R-:W-:Y:S01]  /*01c0*/  ISETP.NE.AND P2, PT, RZ, UR5, PT ;  /* 0x00000005ff007c0c */ /* 0x000fe2000bf45270 */
[----:B------:R-:W-:Y:S02]  /*01d0*/  UIADD3 UR16, UR5, -0x1, URZ ;  /* 0xffffffff05107890 */ /* 0x000fe4000fffe03f */
[----:B------:R-:W-:Y:S02]  /*01e0*/  UISETP.EQ.OR UP0, UPT, UR9, URZ, !UP0 ;  /* 0x0000003f0900728c */ /* 0x000fe4000c702670 */
[----:B------:R-:W-:Y:S02]  /*01f0*/  UISETP.GE.U32.AND UP1, UPT, UR16, 0x2, UPT ;  /* 0x000000021000788c */ /* 0x000fe4000bf26070 */
[----:B------:R-:W-:-:S04]  /*0200*/  UISETP.EQ.AND UP0, UPT, UR5, URZ, UP0 ;  /* 0x0000003f0500728c */ /* 0x000fc80008702270 */
[----:B------:R-:W-:-:S04]  /*0210*/  USEL UR40, URZ, 0x1, !UP0 ;  /* 0x000000013f287887 */ /* 0x000fc8000c000000 */
[----:B------:R-:W-:Y:S01]  /*0220*/  USEL UR40, UR40, 0x2, UP1 ;  /* 0x0000000228287887 */ /* 0x000fe20008800000 */
[----:B0-----:R-:W-:-:S13]  /*0230*/  ISETP.NE.AND P0, PT, R2, RZ, PT ;  /* 0x000000ff0200720c */ /* 0x001fda0003f05270 */
[----:B------:R-:W-:Y:S05]  /*0240*/  @P0 BRA `(.L_x_2) ;  /* 0x0000000000700947 */ /* 0x000fea0003800000 */
[----:B------:R-:W0:Y:S01]  /*0250*/  S2UR UR8, SR_CgaCtaId ;  /* 0x00000000000879c3 */ /* 0x000e220000008800 */
[----:B------:R-:W-:Y:S01]  /*0260*/  UMOV UR4, 0x400 ;  /* 0x0000040000047882 */ /* 0x000fe20000000000 */
[----:B------:R-:W-:Y:S01]  /*0270*/  UMOV UR5, 0x1 ;  /* 0x0000000100057882 */ /* 0x000fe20000000000 */
[----:B------:R-:W-:Y:S01]  /*0280*/  UMOV UR6, 0x10 ;  /* 0x0000001000067882 */ /* 0x000fe20000000000 */
[----:B------:R-:W-:Y:S01]  /*0290*/  ELECT P0, URZ, PT ;  /* 0x00000000003f782f */ /* 0x000fe20003800000 */
[----:B------:R-:W-:-:S04]  /*02a0*/  UIADD3 UR6, -UR6, 0x100000, URZ ;  /* 0x0010000006067890 */ /* 0x000fc8000fffe13f */
[----:B------:R-:W-:Y:S02]  /*02b0*/  USHF.L.U32 UR7, UR6, 0xb, URZ ;  /* 0x0000000b06077899 */ /* 0x000fe4000800063f */
[----:B------:R-:W-:Y:S02]  /*02c0*/  USHF.L.U32 UR6, UR6, 0x1, URZ ;  /* 0x0000000106067899 */ /* 0x000fe4000800063f */
[----:B0-----:R-:W-:Y:S02]  /*02d0*/  ULEA UR8, UR8, UR4, 0x18 ;  /* 0x0000000408087291 */ /* 0x001fe4000f8ec03f */
[----:B------:R-:W-:-:S04]  /*02e0*/  UIADD3 UR4, -UR5, 0x100000, URZ ;  /* 0x0010000005047890 */ /* 0x000fc8000fffe13f */
[----:B------:R-:W-:Y:S02]  /*02f0*/  USHF.L.U32 UR5, UR4, 0xb, URZ ;  /* 0x0000000b04057899 */ /* 0x000fe4000800063f */
[----:B------:R-:W-:Y:S01]  /*0300*/  USHF.L.U32 UR4, UR4, 0x1, URZ ;  /* 0x0000000104047899 */ /* 0x000fe2000800063f */
[----:B------:R-:W0:Y:S11]  /*0310*/  FENCE.VIEW.ASYNC.S ;  /* 0x00000000000073c6 */ /* 0x000e360000000000 */
[----:B0-----:R0:W1:Y:S01]  /*0320*/  SYNCS.EXCH.64 URZ, [UR8], UR4 ;  /* 0x00000004083f75b2 */ /* 0x0010620008000100 */
[----:B------:R0:W2:Y:S01]  /*0330*/  SYNCS.EXCH.64 URZ, [UR8+0x38], UR6 ;  /* 0x00003806083f75b2 */ /* 0x0000a20008000100 */
[----:B------:R0:W3:Y:S01]  /*0340*/  SYNCS.EXCH.64 URZ, [UR8+0x8], UR4 ;  /* 0x00000804083f75b2 */ /* 0x0000e20008000100 */
[----:B------:R0:W4:Y:S01]  /*0350*/  SYNCS.EXCH.64 URZ, [UR8+0x40], UR6 ;  /* 0x00004006083f75b2 */ /* 0x0001220008000100 */
[----:B------:R0:W0:Y:S01]  /*0360*/  SYNCS.EXCH.64 URZ, [UR8+0x10], UR4 ;  /* 0x00001004083f75b2 */ /* 0x0000220008000100 */
        /* <DEDUP_REMOVED lines=9> */
[----:B------:R-:W-:Y:S01]  /*0400*/  NOP ;  /* 0x0000000000007918 */ /* 0x000fe20000000000 */
.L_x_2:
[----:B------:R-:W5:Y:S01]  /*0410*/  S2UR UR10, SR_CTAID.Y ;  /* 0x00000000000a79c3 */ /* 0x000f620000002600 */
[----:B------:R-:W1:Y:S01]  /*0420*/  SHFL.IDX PT, R0, R0, RZ, 0x1f ;  /* 0x00001fff00007589 */ /* 0x000e6200000e0000 */
[----:B------:R-:W-:Y:S02]  /*0430*/  SHF.R.S32.HI R3, RZ, 0x1f, R5 ;  /* 0x0000001fff037819 */ /* 0x000fe40000011405 */
[----:B------:R-:W-:Y:S02]  /*0440*/  ELECT P0, URZ, PT ;  /* 0x00000000003f782f */ /* 0x000fe40003800000 */
[----:B------:R-:W-:Y:S01]  /*0450*/  SHF.R.S32.HI R7, RZ, 0x1f, R2 ;  /* 0x0000001fff077819 */ /* 0x000fe20000011402 */
[----:B0-----:R-:W-:Y:S01]  /*0460*/  ULDC UR4, c[0x0][0x154] ;  /* 0x0000550000047ab9 */ /* 0x001fe20000000800 */
[----:B------:R-:W-:Y:S01]  /*0470*/  LEA.HI R3, R3, R5, RZ, 0x7 ;  /* 0x0000000503037211 */ /* 0x000fe200078f38ff */
[----:B------:R-:W-:Y:S01]  /*0480*/  ULDC UR11, c[0x0][0x148] ;  /* 0x00005200000b7ab9 */ /* 0x000fe20000000800 */
[----:B------:R-:W0:Y:S01]  /*0490*/  S2UR UR13, SR_CTAID.X ;  /* 0x00000000000d79c3 */ /* 0x000e220000002500 */
[----:B------:R-:W-:Y:S01]  /*04a0*/  LEA.HI R7, R7, R2, RZ, 0x2 ;  /* 0x0000000207077211 */ /* 0x000fe200078f10ff */
[----:B------:R-:W-:Y:S01]  /*04b0*/  NOP ;  /* 0x0000000000007918 */ /* 0x000fe20000000000 */
[----:B------:R-:W-:Y:S01]  /*04c0*/  LOP3.LUT R3, R3, 0xffffff80, RZ, 0xc0, !PT ;  /* 0xffffff8003037812 */ /* 0x000fe200078ec0ff */
[----:B------:R-:W-:Y:S01]  /*04d0*/  NOP ;  /* 0x0000000000007918 */ /* 0x000fe20000000000 */
[----:B------:R-:W-:-:S03]  /*04e0*/  LOP3.LUT R7, R7, 0x3ffffffc, RZ, 0xc0, !PT ;  /* 0x3ffffffc07077812 */ /* 0x000fc600078ec0ff */
[----:B------:R-:W-:Y:S02]  /*04f0*/  IMAD.IADD R3, R5, 0x1, -R3 ;  /* 0x0000000105037824 */ /* 0x000fe400078e0a03 */
[----:B------:R-:W-:Y:S01]  /*0500*/  IMAD.IADD R2, R2, 0x1, -R7 ;  /* 0x0000000102027824 */ /* 0x000fe200078e0a07 */
[----:B-----5:R-:W-:Y:S02]  /*0510*/  I2FP.F32.U32 R4, UR10 ;  /* 0x0000000a00047c45 */ /* 0x020fe40008201000 */
[----:B-1----:R-:W-:Y:S02]  /*0520*/  ISETP.NE.OR P0, PT, R0, RZ, !P0 ;  /* 0x000000ff0000720c */ /* 0x002fe40004705670 */
[----:B------:R-:W-:Y:S01]  /*0530*/  SHF.R.S32.HI R0, RZ, 0x1f, R3 ;  /* 0x0000001fff007819 */ /* 0x000fe20000011403 */
[----:B------:R-:W-:Y:S01]  /*0540*/  FMUL R8, R4, UR4 ;  /* 0x0000000404087c20 */ /* 0x000fe20008400000 */
[----:B------:R-:W-:Y:S01]  /*0550*/  ULDC UR4, c[0x0][0x150] ;  /* 0x0000540000047ab9 */ /* 0x000fe20000000800 */
[----:B0-----:R-:W-:-:S02]  /*0560*/  I2FP.F32.U32 R4, UR13 ;  /* 0x0000000d00047c45 */ /* 0x001fc40008201000 */
[----:B------:R-:W-:Y:S02]  /*0570*/  LEA.HI R0, R0, R3, RZ, 0x3 ;  /* 0x0000000300007211 */ /* 0x000fe400078f18ff */
[----:B------:R-:W0:Y:S01]  /*0580*/  F2I.U32.TRUNC.NTZ R8, R8 ;  /* 0x0000000800087305 */ /* 0x000e22000020f000 */
[----:B------:R-:W-:Y:S01]  /*0590*/  FMUL R6, R4, UR4 ;  /* 0x0000000404067c20 */ /* 0x000fe20008400000 */
[--C-:B------:R-:W-:Y:S02]  /*05a0*/  SHF.R.S32.HI R4, RZ, 0x3, R0.reuse ;  /* 0x00000003ff047819 */ /* 0x100fe40000011400 */
[----:B------:R-:W-:Y:S01]  /*05b0*/  VOTEU.ALL UP0, P0 ;  /* 0x00000000003f7886 */ /* 0x000fe20000000000 */
[----:B------:R-:W-:Y:S01]  /*05c0*/  SHF.R.S32.HI R5, RZ, 0x1f, R0 ;  /* 0x0000001fff057819 */ /* 0x000fe20000011400 */
[----:B------:R-:W-:Y:S01]  /*05d0*/  UMOV UR4, 0x20 ;  /* 0x0000002000047882 */ /* 0x000fe20000000000 */
[----:B------:R-:W1:Y:S01]  /*05e0*/  LDC R0, c[0x0][0x140] ;  /* 0x00005000ff007b82 */ /* 0x000e620000000800 */
[----:B------:R-:W5:Y:S01]  /*05f0*/  F2I.U32.TRUNC.NTZ R6, R6 ;  /* 0x0000000600067305 */ /* 0x000f62000020f000 */
[----:B------:R-:W-:Y:S01]  /*0600*/  LEA.HI R5, R5, R4, RZ, 0x2 ;  /* 0x0000000405057211 */ /* 0x000fe200078f10ff */
[----:B------:R-:W-:Y:S01]  /*0610*/  @!UP0 UMOV UR7, 0x400 ;  /* 0x0000040000078882 */ /* 0x000fe20000000000 */
[----:B------:R-:W-:-:S04]  /*0620*/  @!UP0 UIADD3 UR4, -UR4, 0x100000, URZ ;  /* 0x0010000004048890 */ /* 0x000fc8000fffe13f */
[----:B------:R-:W-:Y:S02]  /*0630*/  @!UP0 USHF.L.U32 UR5, UR4, 0xb, URZ ;  /* 0x0000000b04058899 */ /* 0x000fe4000800063f */
[----:B------:R-:W-:Y:S01]  /*0640*/  @!UP0 USHF.L.U32 UR4, UR4, 0x1, URZ ;  /* 0x0000000104048899 */ /* 0x000fe2000800063f */
[----:B------:R-:W-:Y:S01]  /*0650*/  LOP3.LUT R5, R5, 0xfffffffc, RZ, 0xc0, !PT ;  /* 0xfffffffc05057812 */ /* 0x000fe200078ec0ff */
[----:B------:R-:W-:Y:S01]  /*0660*/  VOTEU.ALL UP1, P0 ;  /* 0x00000000003f7886 */ /* 0x000fe20000020000 */
[----:B------:R-:W2:Y:S01]  /*0670*/  @!UP0 S2UR UR8, SR_CgaCtaId ;  /* 0x00000000000889c3 */ /* 0x000ea20000008800 */
[----:B0-----:R-:W-:Y:S02]  /*0680*/  R2UR UR12, R8 ;  /* 0x00000000080c72ca */ /* 0x001fe400000e0000 */
[----:B------:R-:W-:-:S04]  /*0690*/  IMAD.IADD R5, R4, 0x1, -R5 ;  /* 0x0000000104057824 */ /* 0x000fc800078e0a05 */
[----:B------:R-:W-:Y:S01]  /*06a0*/  IMAD R2, R2, 0x4, R5 ;  /* 0x0000000402027824 */ /* 0x000fe200078e0205 */
[----:B-----5:R-:W-:-:S03]  /*06b0*/  R2UR UR6, R6 ;  /* 0x00000000060672ca */ /* 0x020fc600000e0000 */
[----:B------:R-:W-:-:S03]  /*06c0*/  IMAD.SHL.U32 R5, R2, 0x4, RZ ;  /* 0x0000000402057824 */ /* 0x000fc600078e00ff */
[----:B------:R-:W-:Y:S02]  /*06d0*/  UIADD3 UR12, -UR12, URZ, URZ ;  /* 0x0000003f0c0c7290 */ /* 0x000fe4000fffe13f */
[----:B------:R-:W-:Y:S02]  /*06e0*/  LOP3.LUT R152, R2, 0xc, R5, 0x78, !PT ;  /* 0x0000000c02987812 */ /* 0x000fe400078e7805 */
[----:B------:R-:W-:Y:S01]  /*06f0*/  UIMAD UR14, UR11, UR12, UR10 ;  /* 0x0000000c0b0e72a4 */ /* 0x000fe2000f8e020a */
[----:B-1----:R-:W-:Y:S02]  /*0700*/  ISETP.EQ.U32.AND P3, PT, R0, 0x1, PT ;  /* 0x000000010000780c */ /* 0x002fe40003f62070 */
[----:B------:R-:W-:Y:S02]  /*0710*/  UIADD3 UR6, -UR6, URZ, URZ ;  /* 0x0000003f06067290 */ /* 0x000fe4000fffe13f */
[----:B--2---:R-:W-:Y:S01]  /*0720*/  @!UP0 ULEA UR7, UR8, UR7, 0x18 ;  /* 0x0000000708078291 */ /* 0x004fe2000f8ec03f */
[----:B------:R-:W-:Y:S01]  /*0730*/  ISETP.NE.AND P1, PT, R152, UR14, PT ;  /* 0x0000000e98007c0c */ /* 0x000fe2000bf25270 */
[----:B------:R-:W-:Y:S01]  /*0740*/  VOTEU.ALL UP0, P0 ;  /* 0x00000000003f7886 */ /* 0x000fe20000000000 */
[----:B------:R-:W-:Y:S01]  /*0750*/  ULDC UR8, c[0x0][0x144] ;  /* 0x0000510000087ab9 */ /* 0x000fe20000000800 */
[----:B------:R-:W-:Y:S01]  /*0760*/  LOP3.LUT P0, RZ, R3, 0x7, RZ, 0xc0, !PT ;  /* 0x0000000703ff7812 */ /* 0x000fe2000780c0ff */
[----:B------:R-:W-:-:S03]  /*0770*/  UIMAD UR8, UR8, UR6, UR13 ;  /* 0x00000006080872a4 */ /* 0x000fc6000f8e020d */
[----:B------:R-:W-:-:S03]  /*0780*/  ISETP.LT.U32.AND P0, PT, R152, 0x8, !P0 ;  /* 0x000000089800780c */ /* 0x000fc60004701070 */
[----:B------:R-:W-:Y:S01]  /*0790*/  ISETP.EQ.OR P1, PT, RZ, UR8, !P1 ;  /* 0x00000008ff007c0c */ /* 0x000fe2000cf22670 */
[----:B------:R-:W0:Y:S02]  /*07a0*/  FENCE.VIEW.ASYNC.S ;  /* 0x00000000000073c6 */ /* 0x000e240000000000 */
[----:B0-----:R0:W1:Y:S01]  /*07b0*/  @!UP0 SYNCS.EXCH.64 URZ, [UR7+0x80], UR4 ;  /* 0x00008004073f85b2 */ /* 0x0010620008000100 */
[----:B------:R-:W-:-:S04]  /*07c0*/  PLOP3.LUT P0, PT, P0, P1, PT, 0x80, 0x0 ;  /* 0x000000000000781c */ /* 0x000fc80000703070 */
[----:B------:R-:W-:Y:S01]  /*07d0*/  P2R R17, PR, RZ, 0x1 ;  /* 0x00000001ff117803 */ /* 0x000fe20000000000 */
[----:B------:R0:W2:Y:S01]  /*07e0*/  @!UP1 SYNCS.EXCH.64 URZ, [UR7+0x88], UR4 ;  /* 0x00008804073f95b2 */ /* 0x0000a20008000100 */
[----:B------:R-:W-:Y:S01]  /*07f0*/  NOP ;  /* 0x0000000000007918 */ /* 0x000fe20000000000 */
[----:B------:R-:W-:Y:S06]  /*0800*/  @!P3 BRA `(.L_x_3) ;  /* 0x000000000008b947 */ /* 0x000fec0003800000 */
[----:B-1234-:R-:W-:Y:S01]  /*0810*/  UCGABAR_ARV ;  /* 0x00000000000079c7 */ /* 0x01efe20008000000 */
[----:B------:R-:W-:Y:S05]  /*0820*/  BRA `(.L_x_4) ;  /* 0x0000000000047947 */ /* 0x000fea0003800000 */
.L_x_3:
[----:B-1234-:R-:W-:Y:S01]  /*0830*/  NOP ;  /* 0x0000000000007918 */ /* 0x01efe20000000000 */
.L_x_4:
[----:B0-----:R-:W-:Y:S01]  /*0840*/  ULDC UR4, c[0x0][0x65c] ;  /* 0x0001970000047ab9 */ /* 0x001fe20000000800 */
[----:B------:R-:W-:Y:S01]  /*0850*/  UMOV UR5, URZ ;  /* 0x0000003f00057c82 */ /* 0x000fe20008000000 */
[----:B------:R-:W-:-:S03]  /*0860*/  UISETP.NE.AND UP0, UPT, UR4, 0x1, UPT ;  /* 0x000000010400788c */ /* 0x000fc6000bf05270 */
[----:B------:R-:W-:Y:S01]  /*0870*/  UMOV UR4, UR13 ;  /* 0x0000000d00047c82 */ /* 0x000fe20008000000 */
[----:B------:R-:W-:Y:S02]  /*0880*/  UP2UR UR45, UPR, URZ, 0x1 ;  /* 0x000000013f2d7883 */ /* 0x000fe40008000000 */
[----:B------:R-:W-:Y:S02]  /*0890*/  PLOP3.LUT P0, PT, PT, PT, UP0, 0x80, 0x0 ;  /* 0x000000000000781c */ /* 0x000fe40003f0f008 */
[----:B------:R-:W-:Y:S02]  /*08a0*/  PLOP3.LUT P1, PT, PT, PT, UP0, 0x80, 0x0 ;  /* 0x000000000000781c */ /* 0x000fe40003f2f008 */
[----:B------:R-:W-:Y:S01]  /*08b0*/  PLOP3.LUT P5, PT, PT, PT, UP0, 0x80, 0x0 ;  /* 0x000000000000781c */ /* 0x000fe20003faf008 */
[----:B------:R-:W-:Y:S01]  /*08c0*/  @UP0 ULDC UR14, c[0x0][0x10] ;  /* 0x00000400000e0ab9 */ /* 0x000fe20000000800 */
[----:B------:R-:W-:Y:S01]  /*08d0*/  @UP0 UMOV UR6, UR10 ;  /* 0x0000000a00060c82 */ /* 0x000fe20008000000 */
[----:B------:R-:W-:Y:S01]  /*08e0*/  @UP0 UMOV UR7, URZ ;  /* 0x0000003f00070c82 */ /* 0x000fe20008000000 */
[----:B------:R-:W-:Y:S01]  /*08f0*/  PLOP3.LUT P4, PT, PT, PT, UP0, 0x80, 0x0 ;  /* 0x000000000000781c */ /* 0x000fe20003f8f008 */
[----:B------:R-:W-:-:S03]  /*0900*/  @UP0 UIMAD.WIDE.U32 UR14, UR13, UR14, UR6 ;  /* 0x0000000e0d0e02a5 */ /* 0x000fc6000f8e0006 */
[----:B------:R-:W-:Y:S01]  /*0910*/  @!UP0 ULDC UR7, c[0x0][0xc] ;  /* 0x0000030000078ab9 */ /* 0x000fe20000000800 */
[----:B------:R-:W-:Y:S01]  /*0920*/  @UP0 UMOV UR6, URZ ;  /* 0x0000003f00060c82 */ /* 0x000fe20008000000 */
[----:B------:R-:W-:Y:S01]  /*0930*/  @!UP0 UIMAD.WIDE.U32 UR4, UR10, UR7, UR4 ;  /* 0x000000070a0482a5 */ /* 0x000fe2000f8e0004 */
[----:B------:R-:W-:Y:S01]  /*0940*/  MOV R2, UR14 ;  /* 0x0000000e00027c02 */ /* 0x000fe20008000f00 */
[----:B------:R-:W-:Y:S02]  /*0950*/  @UP0 UIADD3 UR6, UR15, UR6, URZ ;  /* 0x000000060f060290 */ /* 0x000fe4000fffe03f */
[----:B------:R-:W-:Y:S02]  /*0960*/  IMAD.U32 R3, RZ, RZ, UR15 ;  /* 0x0000000fff037e24 */ /* 0x000fe4000f8e00ff */
[----:B------:R-:W-:Y:S01]  /*0970*/  MOV R5, UR5 ;  /* 0x0000000500057c02 */ /* 0x000fe20008000f00 */
[----:B------:R-:W-:Y:S02]  /*0980*/  @P0 IMAD.MOV.U32 R7, RZ, RZ, R2 ;  /* 0x000000ffff070224 */ /* 0x000fe400078e0002 */
[----:B------:R-:W-:-:S02]  /*0990*/  IMAD.U32 R2, RZ, RZ, UR4 ;  /* 0x00000004ff027e24 */ /* 0x000fc4000f8e00ff */
[----:B------:R-:W-:Y:S02]  /*09a0*/  @P1 IMAD.U32 R6, RZ, RZ, UR6 ;  /* 0x00000006ff061e24 */ /* 0x000fe4000f8e00ff */
[----:B------:R-:W-:Y:S02]  /*09b0*/  @!P5 IMAD.MOV.U32 R6, RZ, RZ, R5 ;  /* 0x000000ffff06d224 */ /* 0x000fe400078e0005 */
[----:B------:R-:W-:Y:S02]  /*09c0*/  @!P4 IMAD.MOV.U32 R7, RZ, RZ, R2 ;  /* 0x000000ffff07c224 */ /* 0x000fe400078e0002 */
[----:B------:R-:W-:Y:S01]  /*09d0*/  IMAD.U32 R3, RZ, RZ, UR5 ;  /* 0x00000005ff037e24 */ /* 0x000fe2000f8e00ff */
[----:B------:R0:W-:Y:S01]  /*09e0*/  STL [R1+0x200], R6 ;  /* 0x0002000601007387 */ /* 0x0001e20000100800 */
[----:B------:R-:W-:-:S03]  /*09f0*/  IMAD.U32 R4, RZ, RZ, UR4 ;  /* 0x00000004ff047e24 */ /* 0x000fc6000f8e00ff */
[----:B------:R0:W-:Y:S01]  /*0a00*/  STL [R1+0x204], R7 ;  /* 0x0002040701007387 */ /* 0x0001e20000100800 */
[----:B------:R-:W-:Y:S05]  /*0a10*/  @!P3 BRA `(.L_x_5) ;  /* 0x00000000000cb947 */ /* 0x000fea0003800000 */
[----:B------:R-:W-:Y:S01]  /*0a20*/  UCGABAR_WAIT ;  /* 0x0000000000007dc7 */ /* 0x000fe20008000000 */
[----:B------:R-:W-:Y:S01]  /*0a30*/  CCTL.IVALL ;  /* 0x00000000ff00798f */ /* 0x000fe20002000000 */
[----:B------:R-:W-:Y:S05]  /*0a40*/  BRA `(.L_x_6) ;  /* 0x0000000000047947 */ /* 0x000fea0003800000 */
.L_x_5:
[----:B------:R-:W-:Y:S06]  /*0a50*/  BAR.SYNC.DEFER_BLOCKING 0x0 ;  /* 0x0000000000007b1d */ /* 0x000fec0000010000 */
.L_x_6:
[----:B------:R-:W-:Y:S05]  /*0a60*/  @!P2 BRA `(.L_x_7) ;  /* 0x0000015c00d0a947 */ /* 0x000fea0003800000 */
[----:B------:R-:W-:-:S06]  /*0a70*/  UISETP.GT.U32.AND UP0, UPT, UR16, 0x1, UPT ;  /* 0x000000011000788c */ /* 0x000fcc000bf04070 */
[----:B------:R-:W-:-:S13]  /*0a80*/  PLOP3.LUT P0, PT, PT, PT, UP0, 0x80, 0x0 ;  /* 0x000000000000781c */ /* 0x000fda0003f0f008 */
[----:B------:R-:W-:Y:S05]  /*0a90*/  @P0 EXIT ;  /* 0x000000000000094d */ /* 0x000fea0003800000 */
[----:B------:R-:W-:Y:S01]  /*0aa0*/  ULDC.64 UR4, c[0x0][0x650] ;  /* 0x0001940000047ab9 */ /* 0x000fe20000000a00 */
[----:B------:R-:W-:Y:S01]  /*0ab0*/  UMOV UR41, 0xffffffff ;  /* 0xffffffff00297882 */ /* 0x000fe20000000000 */
[----:B------:R-:W-:Y:S01]  /*0ac0*/  ISETP.GE.U32.AND P0, PT, R7, UR4, PT ;  /* 0x0000000407007c0c */ /* 0x000fe2000bf06070 */
[----:B------:R-:W-:Y:S01]  /*0ad0*/  UMOV UR42, 0xffffffff ;  /* 0xffffffff002a7882 */ /* 0x000fe20000000000 */
[----:B------:R-:W-:Y:S01]  /*0ae0*/  UMOV UR43, 0xffffffff ;  /* 0xffffffff002b7882 */ /* 0x000fe20000000000 */
[----:B------:R-:W-:Y:S02]  /*0af0*/  PRMT R0, RZ, 0x7610, R0 ;  /* 0x00007610ff007816 */ /* 0x000fe40000000000 */
[----:B------:R-:W-:-:S13]  /*0b00*/  ISETP.GE.U32.AND.EX P0, PT, R6, UR5, PT, P0 ;  /* 0x0000000506007c0c */ /* 0x000fda000bf06100 */
[----:B------:R-:W-:Y:S05]  /*0b10*/  @P0 BRA `(.L_x_8) ;  /* 0x0000000400480947 */ /* 0x000fea0003800000 */
[----:B------:R-:W-:Y:S01]  /*0b20*/  ULDC.64 UR16, c[0x0][0x628] ;  /* 0x00018a0000107ab9 */ /* 0x000fe20000000a00 */
[C---:B------:R-:W-:Y:S01]  /*0b30*/  R2UR UR19, R7.reuse ;  /* 0x00000000071372ca */ /* 0x040fe200000e0000 */
[----:B------:R-:W-:Y:S01]  /*0b40*/  ULDC UR18, c[0x0][0x630] ;  /* 0x00018c0000127ab9 */ /* 0x000fe20000000800 */
[----:B------:R-:W-:Y:S02]  /*0b50*/  ISETP.NE.U32.AND P0, PT, RZ, UR16, PT ;  /* 0x00000010ff007c0c */ /* 0x000fe4000bf05070 */
[----:B------:R-:W-:Y:S02]  /*0b60*/  R2UR UR4, R7 ;  /* 0x00000000070472ca */ /* 0x000fe400000e0000 */
[----:B------:R-:W-:Y:S02]  /*0b70*/  ISETP.NE.AND.EX P0, PT, RZ, UR17, PT, P0 ;  /* 0x00000011ff007c0c */ /* 0x000fe4000bf05300 */
[----:B------:R-:W-:-:S11]  /*0b80*/  R2UR UR5, R6 ;  /* 0x00000000060572ca */ /* 0x000fd600000e0000 */
[----:B------:R-:W-:Y:S05]  /*0b90*/  @!P0 BRA `(.L_x_9) ;  /* 0x0000000000308947 */ /* 0x000fea0003800000 */
[----:B------:R-:W-:Y:S01]  /*0ba0*/  R2UR UR4, R7 ;  /* 0x00000000070472ca */ /* 0x000fe200000e0000 */
[----:B------:R-:W-:Y:S01]  /*0bb0*/  ULDC UR9, c[0x0][0x634] ;  /* 0x00018d0000097ab9 */ /* 0x000fe20000000800 */
[----:B------:R-:W-:-:S11]  /*0bc0*/  R2UR UR13, R6 ;  /* 0x00000000060d72ca */ /* 0x000fd600000e0000 */
[----:B------:R-:W-:-:S04]  /*0bd0*/  UIADD3 UR9, UP0, UR4, UR9, URZ ;  /* 0x0000000904097290 */ /* 0x000fc8000ff1e03f */
[----:B------:R-:W-:-:S04]  /*0be0*/  UIADD3.X UR13, URZ, UR13, URZ, UP0, !UPT ;  /* 0x0000000d3f0d7290 */ /* 0x000fc800087fe43f */
[----:B------:R-:W-:-:S04]  /*0bf0*/  UIMAD.WIDE.U32 UR4, UR13, UR16, URZ ;  /* 0x000000100d0472a5 */ /* 0x000fc8000f8e003f */
[----:B------:R-:W-:Y:S02]  /*0c00*/  UIMAD.WIDE.U32 UR6, UP0, UR9, UR17, UR4 ;  /* 0x00000011090672a5 */ /* 0x000fe4000f800004 */
[----:B------:R-:W-:Y:S02]  /*0c10*/  UIMAD.WIDE.U32 UR4, UR9, UR16, URZ ;  /* 0x00000010090472a5 */ /* 0x000fe4000f8e003f */
[----:B------:R-:W-:Y:S02]  /*0c20*/  UIADD3.X UR15, URZ, URZ, URZ, UP0, !UPT ;  /* 0x0000003f3f0f7290 */ /* 0x000fe400087fe43f */
[----:B------:R-:W-:Y:S01]  /*0c30*/  UIADD3 URZ, UP0, UR5, UR6, URZ ;  /* 0x00000006053f7290 */ /* 0x000fe2000ff1e03f */
[----:B------:R-:W-:-:S03]  /*0c40*/  UMOV UR14, UR7 ;  /* 0x00000007000e7c82 */ /* 0x000fc60008000000 */
[----:B------:R-:W-:-:S12]  /*0c50*/  UIMAD.WIDE.U32.X UR4, UR13, UR17, UR14, UP0 ;  /* 0x000000110d0472a5 */ /* 0x000fd800080e040e */
.L_x_9:
[----:B------:R-:W-:Y:S01]  /*0c60*/  USHF.R.U64 UR43, UR4, UR18, UR5 ;  /* 0x00000012042b7299 */ /* 0x000fe20008001205 */
[----:B------:R-:W-:Y:S01]  /*0c70*/  R2UR UR7, R6 ;  /* 0x00000000060772ca */ /* 0x000fe200000e0000 */
[----:B------:R-:W-:Y:S02]  /*0c80*/  USHF.R.U32.HI UR4, URZ, UR18, UR5 ;  /* 0x000000123f047299 */ /* 0x000fe40008011605 */
[----:B------:R-:W-:Y:S01]  /*0c90*/  UIADD3 UR5, UP0, URZ, -UR43, URZ ;  /* 0x8000002b3f057290 */ /* 0x000fe2000ff1e03f */
[----:B------:R-:W-:Y:S01]  /*0ca0*/  ULDC.64 UR14, c[0x0][0x620] ;  /* 0x00018800000e7ab9 */ /* 0x000fe20000000a00 */
[----:B------:R-:W-:Y:S02]  /*0cb0*/  UMOV UR6, UR19 ;  /* 0x0000001300067c82 */ /* 0x000fe40008000000 */
[----:B------:R-:W-:Y:S01]  /*0cc0*/  UIADD3.X UR4, URZ, ~UR4, URZ, UP0, !UPT ;  /* 0x800000043f047290 */ /* 0x000fe200087fe43f */
[----:B------:R-:W-:Y:S01]  /*0cd0*/  ULDC UR9, c[0x0][0x618] ;  /* 0x0001860000097ab9 */ /* 0x000fe20000000800 */
[----:B------:R-:W-:-:S02]  /*0ce0*/  UIMAD UR12, UR11, UR12, UR10 ;  /* 0x0000000c0b0c72a4 */ /* 0x000fc4000f8e020a */
[----:B------:R-:W-:Y:S02]  /*0cf0*/  UIMAD UR4, UR4, UR14, URZ ;  /* 0x0000000e040472a4 */ /* 0x000fe4000f8e023f */
[----:B------:R-:W-:Y:S02]  /*0d00*/  UIMAD.WIDE.U32 UR6, UR5, UR14, UR6 ;  /* 0x0000000e050672a5 */ /* 0x000fe4000f8e0006 */
[----:B------:R-:W-:Y:S01]  /*0d10*/  UIMAD UR4, UR5, UR15, UR4 ;  /* 0x0000000f050472a4 */ /* 0x000fe2000f8e0204 */
[----:B------:R-:W-:Y:S01]  /*0d20*/  ULDC UR10, c[0x0][0x608] ;  /* 0x00018200000a7ab9 */ /* 0x000fe20000000800 */
[----:B------:R-:W-:Y:S02]  /*0d30*/  ULDC UR18, c[0x0][0x658] ;  /* 0x0001960000127ab9 */ /* 0x000fe40000000800 */
[----:B------:R-:W-:Y:S01]  /*0d40*/  UIADD3 UR7, UR7, UR4, URZ ;  /* 0x0000000407077290 */ /* 0x000fe2000fffe03f */
[----:B------:R-:W-:Y:S02]  /*0d50*/  UMOV UR11, 0xffffffff ;  /* 0xffffffff000b7882 */ /* 0x000fe40000000000 */
[----:B------:R-:W-:Y:S01]  /*0d60*/  ULDC.64 UR4, c[0x0][0x640] ;  /* 0x0001900000047ab9 */ /* 0x000fe20000000a00 */
[----:B------:R-:W-:Y:S01]  /*0d70*/  USHF.R.U64 UR16, UR6, UR9, UR7 ;  /* 0x0000000906107299 */ /* 0x000fe20008001207 */
[----:B------:R-:W-:Y:S01]  /*0d80*/  ISETP.NE.U32.AND P0, PT, RZ, UR4, PT ;  /* 0x00000004ff007c0c */ /* 0x000fe2000bf05070 */
[----:B------:R-:W-:-:S02]  /*0d90*/  USHF.R.U32.HI UR7, URZ, UR9, UR7 ;  /* 0x000000093f077299 */ /* 0x000fc40008011607 */
[----:B------:R-:W-:Y:S01]  /*0da0*/  USHF.L.U32 UR6, UR11, UR18, URZ ;  /* 0x000000120b067299 */ /* 0x000fe2000800063f */
[----:B------:R-:W-:Y:S01]  /*0db0*/  ISETP.NE.AND.EX P0, PT, RZ, UR5, PT, P0 ;  /* 0x00000005ff007c0c */ /* 0x000fe2000bf05300 */
[----:B------:R-:W-:Y:S02]  /*0dc0*/  USHF.R.U64 UR22, UR16, UR10, UR7 ;  /* 0x0000000a10167299 */ /* 0x000fe40008001207 */
[----:B------:R-:W-:Y:S02]  /*0dd0*/  USHF.R.U32.HI UR7, URZ, UR10, UR7 ;  /* 0x0000000a3f077299 */ /* 0x000fe40008011607 */
[----:B------:R-:W-:Y:S02]  /*0de0*/  UISETP.NE.AND UP1, UPT, UR45, URZ, UPT ;  /* 0x0000003f2d00728c */ /* 0x000fe4000bf25270 */
[----:B------:R-:W-:Y:S01]  /*0df0*/  USHF.R.U64 UR23, UR22, UR18, UR7 ;  /* 0x0000001216177299 */ /* 0x000fe20008001207 */
[----:B------:R-:W-:Y:S01]  /*0e00*/  ULDC UR17, c[0x0][0x600] ;  /* 0x0001800000117ab9 */ /* 0x000fe20000000800 */
[----:B------:R-:W-:-:S02]  /*0e10*/  ULOP3.LUT UR13, URZ, UR6, URZ, 0x33, !UPT ;  /* 0x000000063f0d7292 */ /* 0x000fc4000f8e333f */
[----:B------:R-:W-:Y:S02]  /*0e20*/  UIADD3 UR15, UR17, -0x1, URZ ;  /* 0xffffffff110f7890 */ /* 0x000fe4000fffe03f */
[----:B------:R-:W-:Y:S02]  /*0e30*/  USEL UR12, UR8, UR12, !UP1 ;  /* 0x0000000c080c7287 */ /* 0x000fe4000c800000 */
[----:B------:R-:W-:Y:S01]  /*0e40*/  USHF.R.U32.HI UR7, URZ, UR18, UR7 ;  /* 0x000000123f077299 */ /* 0x000fe20008011607 */
[----:B------:R-:W-:Y:S01]  /*0e50*/  ULDC UR19, c[0x0][0x648] ;  /* 0x0001920000137ab9 */ /* 0x000fe20000000800 */
[----:B------:R-:W-:Y:S01]  /*0e60*/  ULDC UR20, c[0x0][0x638] ;  /* 0x00018e0000147ab9 */ /* 0x000fe20000000800 */
[----:B------:R-:W-:Y:S01]  /*0e70*/  UMOV UR21, 0x1 ;  /* 0x0000000100157882 */ /* 0x000fe20000000000 */
[----:B------:R-:W-:Y:S01]  /*0e80*/  UMOV UR6, UR23 ;  /* 0x0000001700067c82 */ /* 0x000fe20008000000 */
[----:B------:R-:W-:Y:S07]  /*0e90*/  @!P0 BRA `(.L_x_10) ;  /* 0x0000000000308947 */ /* 0x000fee0003800000 */
[----:B------:R-:W-:Y:S02]  /*0ea0*/  ULDC UR10, c[0x0][0x64c] ;  /* 0x00019300000a7ab9 */ /* 0x000fe40000000800 */
        /* <DEDUP_REMOVED lines=8> */
[----:B------:R-:W-:-:S07]  /*0f30*/  UIMAD.WIDE.U32.X UR4, UR14, UR5, UR10, UP0 ;  /* 0x000000050e0472a5 */ /* 0x000fce00080e040a */
[----:B------:R-:W-:Y:S01]  /*0f40*/  UMOV UR6, UR4 ;  /* 0x0000000400067c82 */ /* 0x000fe20008000000 */
[----:B------:R-:W-:-:S05]  /*0f50*/  UMOV UR7, UR5 ;  /* 0x0000000500077c82 */ /* 0x000fca0008000000 */
.L_x_10:
[----:B------:R-:W-:Y:S01]  /*0f60*/  USHF.R.U64 UR5, UR6, UR19, UR7 ;  /* 0x0000001306057299 */ /* 0x000fe20008001207 */
[----:B------:R-:W-:Y:S01]  /*0f70*/  IMAD.MOV.U32 R0, RZ, RZ, 0x1 ;  /* 0x00000001ff007424 */ /* 0x000fe200078e00ff */
[----:B------:R-:W-:Y:S02]  /*0f80*/  USHF.L.U32 UR4, UR21, UR18, URZ ;  /* 0x0000001215047299 */ /* 0x000fe4000800063f */
[----:B------:R-:W-:Y:S02]  /*0f90*/  ULOP3.LUT UR13, UR22, UR13, URZ, 0xc0, !UPT ;  /* 0x0000000d160d7292 */ /* 0x000fe4000f8ec03f */
[----:B------:R-:W-:Y:S02]  /*0fa0*/  UIADD3 UR6, -UR5, URZ, URZ ;  /* 0x0000003f05067290 */ /* 0x000fe4000fffe13f */
[----:B------:R-:W-:Y:S02]  /*0fb0*/  UIMAD UR13, UR4, UR5, UR13 ;  /* 0x00000005040d72a4 */ /* 0x000fe4000f8e020d */
[----:B------:R-:W-:-:S02]  /*0fc0*/  ULOP3.LUT UR15, UR16, UR15, URZ, 0xc0, !UPT ;  /* 0x0000000f100f7292 */ /* 0x000fc4000f8ec03f */
[----:B------:R-:W-:Y:S01]  /*0fd0*/  UIMAD UR4, UR6, UR20, UR23 ;  /* 0x00000014060472a4 */ /* 0x000fe2000f8e0217 */
[----:B------:R-:W-:Y:S01]  /*0fe0*/  ULDC UR5, c[0x0][0x610] ;  /* 0x0001840000057ab9 */ /* 0x000fe20000000800 */
[----:B------:R-:W-:Y:S02]  /*0ff0*/  UISETP.NE.AND UP0, UPT, UR45, URZ, UPT ;  /* 0x0000003f2d00728c */ /* 0x000fe4000bf05270 */
[----:B------:R-:W-:Y:S02]  /*1000*/  UIMAD UR12, UR13, UR5, UR12 ;  /* 0x000000050d0c72a4 */ /* 0x000fe4000f8e020c */
[----:B------:R-:W-:-:S04]  /*1010*/  UIMAD UR4, UR4, UR17, UR15 ;  /* 0x00000011040472a4 */ /* 0x000fc8000f8e020f */
[----:B------:R-:W-:Y:S02]  /*1020*/  USEL UR42, UR4, UR12, !UP0 ;  /* 0x0000000c042a7287 */ /* 0x000fe4000c000000 */
[----:B------:R-:W-:-:S12]  /*1030*/  USEL UR41, UR12, UR4, !UP0 ;  /* 0x000000040c297287 */ /* 0x000fd8000c000000 */
.L_x_8:
[----:B------:R-:W-:-:S08]  /*1040*/  NOP ;  /* 0x0000000000007918 */ /* 0x000fd00000000000 */
[----:B------:R-:W1:Y:S02]  /*1050*/  USETMAXREG.TRY_ALLOC.CTAPOOL UP0, 0xf0 ;  /* 0x000000f0000079c8 */ /* 0x000e640008000600 */
[----:B-1----:R-:W-:-:S13]  /*1060*/  PLOP3.LUT P0, PT, PT, PT, UP0, 0x80, 0x0 ;  /* 0x000000000000781c */ /* 0x002fda0003f0f008 */
[----:B------:R-:W-:Y:S05]  /*1070*/  @!P0 BRA `(.L_x_8) ;  /* 0xfffffffc00f08947 */ /* 0x000fea000383ffff */
[----:B------:R-:W-:Y:S01]  /*1080*/  ULDC.64 UR4, c[0x0][0x598] ;  /* 0x0001660000047ab9 */ /* 0x000fe20000000a00 */
[----:B------:R-:W-:Y:S01]  /*1090*/  ULDC.64 UR36, c[0x0][0x208] ;  /* 0x0000820000247ab9 */ /* 0x000fe20000000a00 */
[----:B------:R-:W-:-:S04]  /*10a0*/  ISETP.NE.U32.AND P0, PT, RZ, UR4, PT ;  /* 0x00000004ff007c0c */ /* 0x000fc8000bf05070 */
[----:B------:R-:W-:-:S13]  /*10b0*/  ISETP.NE.AND.EX P0, PT, RZ, UR5, PT, P0 ;  /* 0x00000005ff007c0c */ /* 0x000fda000bf05300 */
[----:B------:R-:W-:Y:S05]  /*10c0*/  @!P0 BRA `(.L_x_11) ;  /* 0x00000000001c8947 */ /* 0x000fea0003800000 */
[----:B------:R-:W1:Y:S02]  /*10d0*/  LDC.64 R2, c[0x0][0x598] ;  /* 0x00016600ff027b82 */ /* 0x000e640000000a00 */
[----:B-1----:R-:W2:Y:S02]  /*10e0*/  LDG.E.64 R2, desc[UR36][R2.64] ;  /* 0x0000002402027981 */ /* 0x002ea4000c1e1b00 */
[----:B--2---:R-:W-:-:S04]  /*10f0*/  ISETP.NE.U32.AND P0, PT, R2, RZ, PT ;  /* 0x000000ff0200720c */ /* 0x004fc80003f05070 */
[----:B------:R-:W-:-:S13]  /*1100*/  ISETP.NE.AND.EX P0, PT, R3, RZ, PT, P0 ;  /* 0x000000ff0300720c */ /* 0x000fda0003f05300 */
[----:B------:R-:W-:Y:S05]  /*1110*/  @!P0 BRA `(.L_x_11) ;  /* 0x0000000000088947 */ /* 0x000fea0003800000 */
[----:B------:R1:W5:Y:S01]  /*1120*/  LD.E R2, desc[UR36][R2.64] ;  /* 0x0000002402027980 */ /* 0x000362000c101900 */
[----:B------:R-:W-:Y:S05]  /*1130*/  BRA `(.L_x_12) ;  /* 0x0000000000247947 */ /* 0x000fea0003800000 */
.L_x_11:
[----:B------:R-:W-:Y:S02]  /*1140*/  ULDC.64 UR4, c[0x0][0x588] ;  /* 0x0001620000047ab9 */ /* 0x000fe40000000a00 */
[----:B------:R-:W-:-:S04]  /*1150*/  ISETP.NE.U32.AND P0, PT, RZ, UR4, PT ;  /* 0x00000004ff007c0c */ /* 0x000fc8000bf05070 */
[----:B------:R-:W-:-:S13]  /*1160*/  ISETP.NE.AND.EX P0, PT, RZ, UR5, PT, P0 ;  /* 0x00000005ff007c0c */ /* 0x000fda000bf05300 */
[----:B------:R-:W-:Y:S05]  /*1170*/  @!P0 BRA `(.L_x_13) ;  /* 0x00000000000c8947 */ /* 0x000fea0003800000 */
[----:B------:R-:W1:Y:S02]  /*1180*/  LDC.64 R2, c[0x0][0x588] ;  /* 0x00016200ff027b82 */ /* 0x000e640000000a00 */
[----:B-1----:R2:W5:Y:S01]  /*1190*/  LDG.E R2, desc[UR36][R2.64] ;  /* 0x0000002402027981 */ /* 0x002562000c1e1900 */
[----:B------:R-:W-:Y:S05]  /*11a0*/  BRA `(.L_x_12) ;  /* 0x0000000000087947 */ /* 0x000fea0003800000 */
.L_x_13:
[----:B------:R-:W-:Y:S02]  /*11b0*/  ULDC UR4, c[0x0][0x580] ;  /* 0x0001600000047ab9 */ /* 0x000fe40000000800 */
[----:B------:R-:W-:-:S07]  /*11c0*/  IMAD.U32 R2, RZ, RZ, UR4 ;  /* 0x00000004ff027e24 */ /* 0x000fce000f8e00ff */
.L_x_12:
[----:B------:R-:W-:Y:S02]  /*11d0*/  ULDC.64 UR4, c[0x0][0x5a0] ;  /* 0x0001680000047ab9 */ /* 0x000fe40000000a00 */
[----:B------:R-:W-:-:S04]  /*11e0*/  ISETP.NE.U32.AND P0, PT, RZ, UR4, PT ;  /* 0x00000004ff007c0c */ /* 0x000fc8000bf05070 */
[----:B------:R-:W-:-:S13]  /*11f0*/  ISETP.NE.AND.EX P0, PT, RZ, UR5, PT, P0 ;  /* 0x00000005ff007c0c */ /* 0x000fda000bf05300 */
[----:B------:R-:W-:Y:S05]  /*1200*/  @!P0 BRA `(.L_x_14) ;  /* 0x00000000001c8947 */ /* 0x000fea0003800000 */
[----:B------:R-:W3:Y:S02]  /*1210*/  LDC.64 R4, c[0x0][0x5a0] ;  /* 0x00016800ff047b82 */ /* 0x000ee40000000a00 */
[----:B---3--:R-:W3:Y:S02]  /*1220*/  LDG.E.64 R4, desc[UR36][R4.64] ;  /* 0x0000002404047981 */ /* 0x008ee4000c1e1b00 */
[----:B---3--:R-:W-:-:S04]  /*1230*/  ISETP.NE.U32.AND P0, PT, R4, RZ, PT ;  /* 0x000000ff0400720c */ /* 0x008fc80003f05070 */
[----:B------:R-:W-:-:S13]  /*1240*/  ISETP.NE.AND.EX P0, PT, R5, RZ, PT, P0 ;  /* 0x000000ff0500720c */ /* 0x000fda0003f05300 */
[----:B------:R-:W-:Y:S05]  /*1250*/  @!P0 BRA `(.L_x_14) ;  /* 0x0000000000088947 */ /* 0x000fea0003800000 */
[----:B------:R3:W5:Y:S01]  /*1260*/  LD.E R16, desc[UR36][R4.64] ;  /* 0x0000002404107980 */ /* 0x000762000c101900 */
[----:B------:R-:W-:Y:S05]  /*1270*/  BRA `(.L_x_15) ;  /* 0x0000000000247947 */ /* 0x000fea0003800000 */
.L_x_14:
[----:B------:R-:W-:Y:S02]  /*1280*/  ULDC.64 UR4, c[0x0][0x590] ;  /* 0x0001640000047ab9 */ /* 0x000fe40000000a00 */
[----:B------:R-:W-:-:S04]  /*1290*/  ISETP.NE.U32.AND P0, PT, RZ, UR4, PT ;  /* 0x00000004ff007c0c */ /* 0x000fc8000bf05070 */
[----:B------:R-:W-:-:S13]  /*12a0*/  ISETP.NE.AND.EX P0, PT, RZ, UR5, PT, P0 ;  /* 0x00000005ff007c0c */ /* 0x000fda000bf05300 */
[----:B------:R-:W-:Y:S05]  /*12b0*/  @!P0 BRA `(.L_x_16) ;  /* 0x00000000000c8947 */ /* 0x000fea0003800000 */
[----:B------:R-:W3:Y:S02]  /*12c0*/  LDC.64 R4, c[0x0][0x590] ;  /* 0x00016400ff047b82 */ /* 0x000ee40000000a00 */
[----:B---3--:R4:W5:Y:S01]  /*12d0*/  LDG.E R16, desc[UR36][R4.64] ;  /* 0x0000002404107981 */ /* 0x008962000c1e1900 */
[----:B------:R-:W-:Y:S05]  /*12e0*/  BRA `(.L_x_15) ;  /* 0x0000000000087947 */ /* 0x000fea0003800000 */
.L_x_16:
[----:B------:R-:W-:Y:S02]  /*12f0*/  ULDC UR4, c[0x0][0x584] ;  /* 0x0001610000047ab9 */ /* 0x000fe40000000800 */
[----:B------:R-:W-:-:S07]  /*1300*/  IMAD.U32 R16, RZ, RZ, UR4 ;  /* 0x00000004ff107e24 */ /* 0x000fce000f8e00ff */
.L_x_15:
[----:B------:R-:W-:-:S13]  /*1310*/  LOP3.LUT P0, RZ, R0, 0xff, RZ, 0xc0, !PT ;  /* 0x000000ff00ff7812 */ /* 0x000fda000780c0ff */
[----:B------:R-:W-:Y:S05]  /*1320*/  @!P0 EXIT ;  /* 0x000000000000894d */ /* 0x000fea0003800000 */
[----:B------:R-:W-:Y:S01]  /*1330*/  ULDC UR4, c[0x0][0x28c] ;  /* 0x0000a30000047ab9 */ /* 0x000fe20000000800 */
[----:B------:R-:W-:Y:S01]  /*1340*/  UMOV UR38, URZ ;  /* 0x0000003f00267c82 */ /* 0x000fe20008000000 */
[----:B------:R-:W-:Y:S01]  /*1350*/  UIADD3 UR4, UR4, 0x1f, URZ ;  /* 0x0000001f04047890 */ /* 0x000fe2000fffe03f */
[----:B------:R-:W-:-:S03]  /*1360*/  UMOV UR39, URZ ;  /* 0x0000003f00277c82 */ /* 0x000fc60008000000 */
[----:B------:R-:W-:-:S04]  /*1370*/  USHF.R.S32.HI UR5, URZ, 0x1f, UR4 ;  /* 0x0000001f3f057899 */ /* 0x000fc80008011404 */
[----:B------:R-:W-:-:S04]  /*1380*/  ULEA.HI UR5, UR5, UR4, URZ, 0x5 ;  /* 0x0000000405057291 */ /* 0x000fc8000f8f283f */
[----:B------:R-:W-:-:S12]  /*1390*/  USHF.R.S32.HI UR44, URZ, 0x5, UR5 ;  /* 0x000000053f2c7899 */ /* 0x000fd80008011405 */
.L_x_546:
[----:B------:R-:W0:Y:S01]  /*13a0*/  S2R R0, SR_TID.X ;  /* 0x0000000000007919 */ /* 0x000e220000002100 */
[----:B-1----:R-:W1:Y:S01]  /*13b0*/  S2UR UR7, SR_CgaCtaId ;  /* 0x00000000000779c3 */ /* 0x002e620000008800 */
[----:B------:R-:W-:Y:S02]  /*13c0*/  UMOV UR6, 0x400 ;  /* 0x0000040000067882 */ /* 0x000fe40000000000 */
[----:B-1----:R-:W-:Y:S01]  /*13d0*/  ULEA UR6, UR7, UR6, 0x18 ;  /* 0x0000000607067291 */ /* 0x002fe2000f8ec03f */
[----:B0-----:R-:W-:-:S04]  /*13e0*/  LOP3.LUT R0, R0, 0x80, RZ, 0xc0, !PT ;  /* 0x0000008000007812 */ /* 0x001fc800078ec0ff */
[----:B------:R-:W-:-:S06]  /*13f0*/  SHF.R.U32.HI R0, RZ, 0x7, R0 ;  /* 0x00000007ff007819 */ /* 0x000fcc0000011600 */
[----:B------:R-:W0:Y:S02]  /*1400*/  SHFL.IDX PT, R0, R0, RZ, 0x1f ;  /* 0x00001fff00007589 */ /* 0x000e2400000e0000 */
[----:B0-----:R-:W-:-:S13]  /*1410*/  R2UR UR4, R0 ;  /* 0x00000000000472ca */ /* 0x001fda00000e0000 */
[----:B------:R-:W-:-:S04]  /*1420*/  ULEA.HI UR5, UR4, UR4, URZ, 0x1 ;  /* 0x0000000404057291 */ /* 0x000fc8000f8f083f */
[----:B------:R-:W-:-:S04]  /*1430*/  ULOP3.LUT UR5, UR5, 0xffffe, URZ, 0xc0, !UPT ;  /* 0x000ffffe05057892 */ /* 0x000fc8000f8ec03f */
[----:B------:R-:W-:-:S03]  /*1440*/  UIADD3 UR5, UR4, -UR5, URZ ;  /* 0x8000000504057290 */ /* 0x000fc6000fffe03f */
[----:B------:R-:W-:Y:S01]  /*1450*/  ULDC UR4, c[0x0][0x28c] ;  /* 0x0000a30000047ab9 */ /* 0x000fe20000000800 */
[----:B------:R-:W-:Y:S01]  /*1460*/  ULEA UR5, UR5, UR6, 0xc ;  /* 0x0000000605057291 */ /* 0x000fe2000f8e603f */
[----:B------:R-:W-:-:S03]  /*1470*/  ISETP.LT.AND P0, PT, RZ, UR4, PT ;  /* 0x00000004ff007c0c */ /* 0x000fc6000bf01270 */
[----:B------:R-:W-:-:S04]  /*1480*/  UIADD3 UR5, UR5, 0x180, URZ ;  /* 0x0000018005057890 */ /* 0x000fc8000fffe03f */
[----:B------:R-:W-:-:S04]  /*1490*/  USHF.R.U32.HI UR5, URZ, 0x4, UR5 ;  /* 0x000000043f057899 */ /* 0x000fc80008011605 */
[----:B------:R-:W-:Y:S02]  /*14a0*/  ULOP3.LUT UR46, UR5, 0x3fff, URZ, 0xc0, !UPT ;  /* 0x00003fff052e7892 */ /* 0x000fe4000f8ec03f */
[----:B---3--:R-:W-:Y:S10]  /*14b0*/  @P0 BRA `(.L_x_17) ;  /* 0x0000000000400947 */ /* 0x008ff40003800000 */
[----:B------:R-:W-:Y:S01]  /*14c0*/  MOV R0, 0x0 ;  /* 0x0000000000007802 */ /* 0x000fe20000000f00 */
[----:B------:R-:W-:Y:S01]  /*14d0*/  ULDC.64 UR4, c[0x4][0x68] ;  /* 0x01001a0000047ab9 */ /* 0x000fe20000000a00 */
[----:B------:R-:W-:Y:S01]  /*14e0*/  ULDC.64 UR6, c[0x4][0x8] ;  /* 0x0100020000067ab9 */ /* 0x000fe20000000a00 */
[----:B---34-:R-:W-:Y:S01]  /*14f0*/  IMAD.U32 R4, RZ, RZ, UR4 ;  /* 0x00000004ff047e24 */ /* 0x018fe2000f8e00ff */
[----:B------:R0:W1:Y:S01]  /*1500*/  LDC.64 R14, c[0x4][R0] ;  /* 0x01000000000e7b82 */ /* 0x0000620000000a00 */
[----:B------:R-:W-:Y:S01]  /*1510*/  MOV R5, UR5 ;  /* 0x0000000500057c02 */ /* 0x000fe20008000f00 */
[----:B------:R-:W-:Y:S01]  /*1520*/  ULDC.64 UR4, c[0x4][0x70] ;  /* 0x01001c0000047ab9 */ /* 0x000fe20000000a00 */
[----:B------:R-:W-:Y:S01]  /*1530*/  IMAD.U32 R10, RZ, RZ, UR6 ;  /* 0x00000006ff0a7e24 */ /* 0x000fe2000f8e00ff */
[----:B------:R-:W-:Y:S01]  /*1540*/  MOV R13, RZ ;  /* 0x000000ff000d7202 */ /* 0x000fe20000000f00 */
[----:B------:R-:W-:Y:S02]  /*1550*/  IMAD.U32 R6, RZ, RZ, UR4 ;  /* 0x00000004ff067e24 */ /* 0x000fe4000f8e00ff */
[----:B------:R-:W-:-:S02]  /*1560*/  IMAD.U32 R7, RZ, RZ, UR5 ;  /* 0x00000005ff077e24 */ /* 0x000fc4000f8e00ff */
[----:B------:R-:W-:Y:S02]  /*1570*/  IMAD.U32 R11, RZ, RZ, UR7 ;  /* 0x00000007ff0b7e24 */ /* 0x000fe4000f8e00ff */
[----:B------:R-:W-:Y:S02]  /*1580*/  IMAD.MOV.U32 R8, RZ, RZ, 0x1e1 ;  /* 0x000001e1ff087424 */ /* 0x000fe400078e00ff */
[----:B0-----:R-:W-:-:S07]  /*1590*/  IMAD.MOV.U32 R12, RZ, RZ, 0x1 ;  /* 0x00000001ff0c7424 */ /* 0x001fce00078e00ff */
[----:B------:R-:W-:-:S07]  /*15a0*/  LEPC R20, `(.L_x_17) ;  /* 0x000000001014794e */ /* 0x000fce0000000000 */
[----:B-12--5:R-:W-:Y:S05]  /*15b0*/  CALL.ABS.NOINC R14 ;  /* 0x000000000e007343 */ /* 0x026fea0003c00000 */
.L_x_17:
[----:B------:R-:W-:-:S06]  /*15c0*/  ULOP3.LUT UR4, UR40, 0x1, URZ, 0xfc, !UPT ;  /* 0x0000000128047892 */ /* 0x000fcc000f8efc3f */
[----:B------:R-:W-:-:S05]  /*15d0*/  IMAD.U32 R0, RZ, RZ, UR4 ;  /* 0x00000004ff007e24 */ /* 0x000fca000f8e00ff */
[----:B------:R-:W-:-:S13]  /*15e0*/  ISETP.NE.AND P0, PT, R0, 0x3, PT ;  /* 0x000000030000780c */ /* 0x000fda0003f05270 */
[----:B------:R-:W-:Y:S05]  /*15f0*/  @!P0 BRA `(.L_x_18) ;  /* 0x0000000000048947 */ /* 0x000fea0003800000 */
[----:B------:R-:W-:Y:S01]  /*1600*/  BPT.TRAP 0x1 ;  /* 0x000000040000795c */ /* 0x000fe20000300000 */
.L_x_18:
[----:B------:R-:W0:Y:S01]  /*1610*/  S2UR UR5, SR_CgaCtaId ;  /* 0x00000000000579c3 */ /* 0x000e220000008800 */
[----:B------:R-:W-:Y:S01]  /*1620*/  UMOV UR4, 0x400 ;  /* 0x0000040000047882 */ /* 0x000fe20000000000 */
[----:B--2---:R-:W-:Y:S02]  /*1630*/  IMAD.U32 R3, RZ, RZ, UR38 ;  /* 0x00000026ff037e24 */ /* 0x004fe4000f8e00ff */
[----:B---34-:R-:W-:-:S03]  /*1640*/  IMAD.U32 R5, RZ, RZ, UR39 ;  /* 0x00000027ff057e24 */ /* 0x018fc6000f8e00ff */
[----:B------:R-:W-:Y:S01]  /*1650*/  SHF.L.U32 R3, R3, 0x1f, RZ ;  /* 0x0000001f03037819 */ /* 0x000fe200000006ff */
[----:B0-----:R-:W-:-:S06]  /*1660*/  ULEA UR4, UR5, UR4, 0x18 ;  /* 0x0000000405047291 */ /* 0x001fcc000f8ec03f */
[----:B------:R-:W-:-:S04]  /*1670*/  IMAD.U32 R0, RZ, RZ, UR4 ;  /* 0x00000004ff007e24 */ /* 0x000fc8000f8e00ff */
[----:B------:R-:W-:-:S04]  /*1680*/  IMAD R4, R5, 0x8, R0 ;  /* 0x0000000805047824 */ /* 0x000fc800078e0200 */
[----:B------:R0:W1:Y:S01]  /*1690*/  SYNCS.PHASECHK.TRANS64.TRYWAIT P1, [R4+URZ], R3 ;  /* 0x00000003040075a7 */ /* 0x000062000802017f */
[----:B------:R-:W-:Y:S05]  /*16a0*/  @!P0 BRA `(.L_x_19) ;  /* 0x0000000000048947 */ /* 0x000fea0003800000 */
[----:B------:R-:W-:Y:S01]  /*16b0*/  BPT.TRAP 0x1 ;  /* 0x000000040000795c */ /* 0x000fe20000300000 */
.L_x_19:
[----:B-1----:R-:W-:Y:S05]  /*16c0*/  @P1 BRA `(.L_x_20) ;  /* 0x0000000000081947 */ /* 0x002fea0003800000 */
[----:B------:R-:W1:Y:S02]  /*16d0*/  SYNCS.PHASECHK.TRANS64.TRYWAIT P1, [R4+URZ], R3 ;  /* 0x00000003040075a7 */ /* 0x000e64000802017f */
[----:B-1----:R-:W-:Y:S05]  /*16e0*/  @!P1 BRA `(.L_x_21) ;  /* 0x0000016800f49947 */ /* 0x002fea0003800000 */
.L_x_20:
[----:B------:R-:W-:-:S04]  /*16f0*/  UISETP.LT.AND UP0, UPT, UR44, 0x1, UPT ;  /* 0x000000012c00788c */ /* 0x000fc8000bf01270 */
[----:B------:R-:W-:-:S06]  /*1700*/  USEL UR4, UR44, 0x1, UP0 ;  /* 0x000000012c047887 */ /* 0x000fcc0008000000 */
[----:B01----:R-:W-:Y:S01]  /*1710*/  IMAD.U32 R4, RZ, RZ, UR4 ;  /* 0x00000004ff047e24 */ /* 0x003fe2000f8e00ff */
[----:B------:R-:W-:Y:S05]  /*1720*/  WARPSYNC.ALL ;  /* 0x0000000000007948 */ /* 0x000fea0003800000 */
[----:B------:R-:W-:-:S04]  /*1730*/  IADD3 R4, -R4, UR44, RZ ;  /* 0x0000002c04047c10 */ /* 0x000fc8000fffe1ff */
[----:B------:R-:W-:Y:S02]  /*1740*/  ISETP.GE.AND P1, PT, R4, 0x1, PT ;  /* 0x000000010400780c */ /* 0x000fe40003f26270 */
[----:B------:R-:W-:Y:S01]  /*1750*/  R2UR UR4, R0 ;  /* 0x00000000000472ca */ /* 0x000fe200000e0000 */
[----:B------:R-:W-:Y:S01]  /*1760*/  ULOP3.LUT UR8, UR46, 0x10000, URZ, 0xfc, !UPT ;  /* 0x000100002e087892 */ /* 0x000fe2000f8efc3f */
[----:B------:R-:W-:Y:S01]  /*1770*/  WARPGROUP.ARRIVE ;  /* 0x00000000000079c5 */ /* 0x000fe20000000000 */
[----:B------:R-:W-:Y:S01]  /*1780*/  UMOV UR5, 0x80000020 ;  /* 0x8000002000057882 */ /* 0x000fe20000000000 */
[----:B------:R-:W-:Y:S01]  /*1790*/  UMOV UR7, 0x80000020 ;  /* 0x8000002000077882 */ /* 0x000fe20000000000 */
[----:B------:R-:W-:-:S08]  /*17a0*/  ULEA UR10, UR39, UR8, 0xa ;  /* 0x00000008270a7291 */ /* 0x000fd0000f8e503f */
[----:B------:R-:W-:-:S04]  /*17b0*/  UIADD3 UR4, UR4, 0x1c180, URZ ;  /* 0x0001c18004047890 */ /* 0x000fc8000fffe03f */
[----:B------:R-:W-:-:S04]  /*17c0*/  USHF.R.U32.HI UR4, URZ, 0x4, UR4 ;  /* 0x000000043f047899 */ /* 0x000fc80008011604 */
[----:B------:R-:W-:-:S04]  /*17d0*/  ULOP3.LUT UR4, UR4, 0x3fff, URZ, 0xc0, !UPT ;  /* 0x00003fff04047892 */ /* 0x000fc8000f8ec03f */
[----:B------:R-:W-:-:S03]  /*17e0*/  ULOP3.LUT UR9, UR4, 0x10000, URZ, 0xfc, !UPT ;  /* 0x0001000004097892 */ /* 0x000fc6000f8efc3f */
[----:B------:R-:W-:Y:S01]  /*17f0*/  UMOV UR4, UR10 ;  /* 0x0000000a00047c82 */ /* 0x000fe20008000000 */
[----:B------:R-:W-:-:S07]  /*1800*/  ULEA UR11, UR39, UR9, 0xa ;  /* 0x00000009270b7291 */ /* 0x000fce000f8e503f */
[----:B------:R-:W-:Y:S02]  /*1810*/  UMOV UR6, UR11 ;  /* 0x0000000b00067c82 */ /* 0x000fe40008000000 */
[----:B------:R-:W-:Y:S01]  /*1820*/  HGMMA.64x256x16.F32.BF16 R24, gdesc[UR4], RZ, !UPT, gsb0 ;  /* 0x03e00000041879f0 */ /* 0x000fe2000c0018ff */
[----:B------:R-:W-:Y:S01]  /*1830*/  UIADD3 UR4, UR10, 0x200, URZ ;  /* 0x000002000a047890 */ /* 0x000fe2000fffe03f */
[----:B------:R-:W-:Y:S01]  /*1840*/  UMOV UR5, 0x80000020 ;  /* 0x8000002000057882 */ /* 0x000fe20000000000 */
[----:B------:R-:W-:Y:S02]  /*1850*/  WARPGROUP.DEPBAR.LE gsb0, 0x0 ;  /* 0x00008000000079c5 */ /* 0x000fe40000010000 */
[----:B------:R-:W-:Y:S01]  /*1860*/  STL.64 [R1], R24 ;  /* 0x0000001801007387 */ /* 0x000fe20000100a00 */
[----:B------:R-:W-:Y:S01]  /*1870*/  MOV R235, R51 ;  /* 0x0000003300eb7202 */ /* 0x000fe20000000f00 */
[----:B------:R-:W-:Y:S01]  /*1880*/  IMAD.MOV.U32 R234, RZ, RZ, R52 ;  /* 0x000000ffffea7224 */ /* 0x000fe200078e0034 */
[----:B------:R-:W-:Y:S01]  /*1890*/  MOV R228, R58 ;  /* 0x0000003a00e47202 */ /* 0x000fe20000000f00 */
[----:B------:R-:W-:Y:S01]  /*18a0*/  STL.64 [R1+0x8], R26 ;  /* 0x0000081a01007387 */ /* 0x000fe20000100a00 */
[----:B------:R-:W-:Y:S01]  /*18b0*/  IMAD.MOV.U32 R233, RZ, RZ, R53 ;  /* 0x000000ffffe97224 */ /* 0x000fe200078e0035 */
[----:B------:R-:W-:Y:S01]  /*18c0*/  MOV R221, R65 ;  /* 0x0000004100dd7202 */ /* 0x000fe20000000f00 */
[----:B------:R-:W-:Y:S01]  /*18d0*/  IMAD.MOV.U32 R232, RZ, RZ, R54 ;  /* 0x000000ffffe87224 */ /* 0x000fe200078e0036 */
        /* <DEDUP_REMOVED lines=44> */
[----:B------:R-:W-:Y:S01]  /*1ba0*/  MOV R6, R149 ;  /* 0x0000009500067202 */ /* 0x000fe20000000f00 */
[----:B------:R-:W-:Y:S01]  /*1bb0*/  IMAD.MOV.U32 R165, RZ, RZ, R81 ;  /* 0x000000ffffa57224 */ /* 0x000fe200078e0051 */
[----:B------:R0:W-:Y:S01]  /*1bc0*/  STL [R1+0x68], R50 ;  /* 0x0000683201007387 */ /* 0x0001e20000100800 */
[----:B------:R-:W-:-:S02]  /*1bd0*/  IMAD.MOV.U32 R166, RZ, RZ, R82 ;  /* 0x000000ffffa67224 */ /* 0x000fc400078e0052 */
[----:B------:R-:W-:Y:S01]  /*1be0*/  IMAD.MOV.U32 R167, RZ, RZ, R83 ;  /* 0x000000ffffa77224 */ /* 0x000fe200078e0053 */
[----:B------:R-:W-:Y:S01]  /*1bf0*/  STL [R1+0x2b8], R152 ;  /* 0x0002b89801007387 */ /* 0x000fe20000100800 */
[----:B------:R-:W-:Y:S02]  /*1c00*/  IMAD.MOV.U32 R168, RZ, RZ, R84 ;  /* 0x000000ffffa87224 */ /* 0x000fe400078e0054 */
[----:B------:R-:W-:Y:S02]  /*1c10*/  IMAD.MOV.U32 R169, RZ, RZ, R85 ;  /* 0x000000ffffa97224 */ /* 0x000fe400078e0055 */
[----:B------:R-:W-:Y:S02]  /*1c20*/  IMAD.MOV.U32 R171, RZ, RZ, R87 ;  /* 0x000000ffffab7224 */ /* 0x000fe400078e0057 */
[----:B------:R-:W-:Y:S02]  /*1c30*/  IMAD.MOV.U32 R172, RZ, RZ, R88 ;  /* 0x000000ffffac7224 */ /* 0x000fe400078e0058 */
[----:B------:R-:W-:-:S02]  /*1c40*/  IMAD.MOV.U32 R173, RZ, RZ, R89 ;  /* 0x000000ffffad7224 */ /* 0x000fc400078e0059 */
[----:B------:R-:W-:Y:S02]  /*1c50*/  IMAD.MOV.U32 R174, RZ, RZ, R90 ;  /* 0x000000ffffae7224 */ /* 0x000fe400078e005a */
        /* <DEDUP_REMOVED lines=52> */
[----:B0-----:R-:W-:-:S06]  /*1fa0*/  WARPGROUP.ARRIVE ;  /* 0x00000000000079c5 */ /* 0x001fcc0000000000 */
[----:B------:R-:W-:Y:S03]  /*1fb0*/  HGMMA.64x256x16.F32.BF16 R24, gdesc[UR4], RZ, !UPT, gsb0 ;  /* 0x03e00000041879f0 */ /* 0x000fe6000c0018ff */
[----:B------:R-:W-:Y:S02]  /*1fc0*/  WARPGROUP.DEPBAR.LE gsb0, 0x0 ;  /* 0x00008000000079c5 */ /* 0x000fe40000010000 */
[----:B------:R-:W-:Y:S04]  /*1fd0*/  STL.64 [R1+0x2b0], R150 ;  /* 0x0002b09601007387 */ /* 0x000fe80000100a00 */
        /* <DEDUP_REMOVED lines=20> */
[----:B------:R0:W-:Y:S04]  /*2120*/  STL.64 [R1+0x208], R108 ;  /* 0x0002086c01007387 */ /* 0x0001e80000100a00 */
[----:B0-----:R-:W2:Y:S04]  /*2130*/  LDL.LU R108, [R1] ;  /* 0x00000000016c7983 */ /* 0x001ea80000300800 */
[----:B------:R-:W2:Y:S04]  /*2140*/  LDL.LU R109, [R1+0x4] ;  /* 0x00000400016d7983 */ /* 0x000ea80000300800 */
        /* <DEDUP_REMOVED lines=24> */
[----:B------:R-:W2:Y:S01]  /*22d0*/  LDL.LU R134, [R1+0x68] ;  /* 0x0000680001867983 */ /* 0x000ea20000300800 */
[----:B------:R-:W-:Y:S01]  /*22e0*/  IMAD.MOV.U32 R135, RZ, RZ, R235 ;  /* 0x000000ffff877224 */ /* 0x000fe200078e00eb */
[----:B------:R-:W-:Y:S01]  /*22f0*/  MOV R139, R231 ;  /* 0x000000e7008b7202 */ /* 0x000fe20000000f00 */
[----:B------:R-:W-:Y:S01]  /*2300*/  IMAD.MOV.U32 R136, RZ, RZ, R234 ;  /* 0x000000ffff887224 */ /* 0x000fe200078e00ea */
[----:B------:R-:W-:Y:S01]  /*2310*/  MOV R146, R224 ;  /* 0x000000e000927202 */ /* 0x000fe20000000f00 */
[----:B------:R-:W-:Y:S01]  /*2320*/  IMAD.MOV.U32 R137, RZ, RZ, R233 ;  /* 0x000000ffff897224 */ /* 0x000fe200078e00e9 */
[----:B------:R-:W-:Y:S01]  /*2330*/  UIADD3 UR4, UR10, 0x2, URZ ;  /* 0x000000020a047890 */ /* 0x000fe2000fffe03f */
[----:B------:R-:W-:Y:S01]  /*2340*/  IMAD.MOV.U32 R138, RZ, RZ, R232 ;  /* 0x000000ffff8a7224 */ /* 0x000fe200078e00e8 */
[----:B------:R-:W-:Y:S01]  /*2350*/  MOV R232, R7 ;  /* 0x0000000700e87202 */ /* 0x000fe20000000f00 */
[----:B------:R-:W-:Y:S01]  /*2360*/  IMAD.MOV.U32 R140, RZ, RZ, R230 ;  /* 0x000000ffff8c7224 */ /* 0x000fe200078e00e6 */
[----:B------:R-:W-:Y:S01]  /*2370*/  UIADD3 UR6, UR11, 0x2, URZ ;  /* 0x000000020b067890 */ /* 0x000fe2000fffe03f */
[----:B------:R-:W-:Y:S01]  /*2380*/  IMAD.MOV.U32 R141, RZ, RZ, R229 ;  /* 0x000000ffff8d7224 */ /* 0x000fe200078e00e5 */
[----:B------:R-:W-:Y:S01]  /*2390*/  UMOV UR5, 0x80000020 ;  /* 0x8000002000057882 */ /* 0x000fe20000000000 */
[----:B------:R-:W-:Y:S01]  /*23a0*/  IMAD.MOV.U32 R142, RZ, RZ, R228 ;  /* 0x000000ffff8e7224 */ /* 0x000fe200078e00e4 */
[----:B------:R-:W-:Y:S01]  /*23b0*/  UMOV UR7, 0x80000020 ;  /* 0x8000002000077882 */ /* 0x000fe20000000000 */
[----:B------:R-:W-:-:S02]  /*23c0*/  IMAD.MOV.U32 R143, RZ, RZ, R227 ;  /* 0x000000ffff8f7224 */ /* 0x000fc400078e00e3 */
[----:B------:R-:W-:Y:S02]  /*23d0*/  IMAD.MOV.U32 R144, RZ, RZ, R226 ;  /* 0x000000ffff907224 */ /* 0x000fe400078e00e2 */
[----:B------:R-:W-:Y:S01]  /*23e0*/  IMAD.MOV.U32 R145, RZ, RZ, R225 ;  /* 0x000000ffff917224 */ /* 0x000fe200078e00e1 */
[----:B------:R-:W-:Y:S01]  /*23f0*/  MOV R225, R14 ;  /* 0x0000000e00e17202 */ /* 0x000fe20000000f00 */
[----:B------:R-:W-:Y:S02]  /*2400*/  IMAD.MOV.U32 R147, RZ, RZ, R223 ;  /* 0x000000ffff937224 */ /* 0x000fe400078e00df */
[----:B------:R-:W-:Y:S02]  /*2410*/  IMAD.MOV.U32 R148, RZ, RZ, R222 ;  /* 0x000000ffff947224 */ /* 0x000fe400078e00de */
[----:B------:R-:W-:Y:S02]  /*2420*/  IMAD.MOV.U32 R149, RZ, RZ, R221 ;  /* 0x000000ffff957224 */ /* 0x000fe400078e00dd */
        /* <DEDUP_REMOVED lines=18> */
[----:B------:R-:W-:-:S06]  /*2550*/  IMAD.MOV.U32 R235, RZ, RZ, R3 ;  /* 0x000000ffffeb7224 */ /* 0x000fcc00078e0003 */
[----:B--2---:R-:W-:-:S06]  /*2560*/  WARPGROUP.ARRIVE ;  /* 0x00000000000079c5 */ /* 0x004fcc0000000000 */
[----:B------:R-:W-:Y:S03]  /*2570*/  HGMMA.64x256x16.F32.BF16 R108, gdesc[UR4], R108, gsb0 ;  /* 0x03e00000046c79f0 */ /* 0x000fe6000800186c */
[----:B------:R-:W-:Y:S02]  /*2580*/  WARPGROUP.DEPBAR.LE gsb0, 0x0 ;  /* 0x00008000000079c5 */ /* 0x000fe40000010000 */
[----:B------:R-:W-:Y:S04]  /*2590*/  STL.64 [R1], R108 ;  /* 0x0000006c01007387 */ /* 0x000fe80000100a00 */
        /* <DEDUP_REMOVED lines=63> */
[----:B0-----:R1:W5:Y:S04]  /*2990*/  LDL.LU R152, [R1+0x2b8] ;  /* 0x0002b80001987983 */ /* 0x0013680000300800 */
[----:B------:R-:W2:Y:S04]  /*29a0*/  LDL.LU.64 R150, [R1+0x2b0] ;  /* 0x0002b00001967983 */ /* 0x000ea80000300a00 */
        /* <DEDUP_REMOVED lines=20> */
[----:B------:R-:W2:Y:S01]  /*2af0*/  LDL.LU.64 R108, [R1+0x208] ;  /* 0x00020800016c7983 */ /* 0x000ea20000300a00 */
[----:B------:R-:W-:Y:S01]  /*2b00*/  UIADD3 UR4, UR10, 0x202, URZ ;  /* 0x000002020a047890 */ /* 0x000fe2000fffe03f */
[----:B------:R-:W-:Y:S01]  /*2b10*/  UMOV UR5, 0x80000020 ;  /* 0x8000002000057882 */ /* 0x000fe20000000000 */
[----:B--2---:R-:W-:-:S07]  /*2b20*/  WARPGROUP.ARRIVE ;  /* 0x00000000000079c5 */ /* 0x004fce0000000000 */
[----:B------:R-:W-:Y:S03]  /*2b30*/  HGMMA.64x256x16.F32.BF16 R24, gdesc[UR4], R24, gsb0 ;  /* 0x03e00000041879f0 */ /* 0x000fe60008001818 */
[----:B------:R-:W-:Y:S02]  /*2b40*/  WARPGROUP.DEPBAR.LE gsb0, 0x0 ;  /* 0x00008000000079c5 */ /* 0x000fe40000010000 */
[----:B-1----:R-:W-:Y:S05]  /*2b50*/  @!P1 BRA `(.L_x_22) ;  /* 0x0000002000949947 */ /* 0x002fea0003800000 */
[----:B------:R-:W-:Y:S02]  /*2b60*/  UIADD3 UR4, UR39, 0x1, URZ ;  /* 0x0000000127047890 */ /* 0x000fe4000fffe03f */
[----:B------:R-:W-:Y:S02]  /*2b70*/  UMOV UR11, UR39 ;  /* 0x00000027000b7c82 */ /* 0x000fe40008000000 */
[----:B------:R-:W-:-:S04]  /*2b80*/  UISETP.NE.AND UP0, UPT, UR4, 0x7, UPT ;  /* 0x000000070400788c */ /* 0x000fc8000bf05270 */
[----:B------:R-:W-:Y:S02]  /*2b90*/  USEL UR5, URZ, 0x1, UP0 ;  /* 0x000000013f057887 */ /* 0x000fe40008000000 */
[----:B------:R-:W-:Y:S02]  /*2ba0*/  USEL UR10, UR4, URZ, UP0 ;  /* 0x0000003f040a7287 */ /* 0x000fe40008000000 */
[----:B------:R-:W-:-:S06]  /*2bb0*/  ULOP3.LUT UR5, UR38, UR5, URZ, 0x3c, !UPT ;  /* 0x0000000526057292 */ /* 0x000fcc000f8e3c3f */
[----:B------:R-:W-:-:S07]  /*2bc0*/  IMAD.U32 R3, RZ, RZ, UR5 ;  /* 0x00000005ff037e24 */ /* 0x000fce000f8e00ff */
.L_x_29:
[----:B------:R-:W-:Y:S05]  /*2bd0*/  @!P0 BRA `(.L_x_23) ;  /* 0x0000000000048947 */ /* 0x000fea0003800000 */
[----:B------:R-:W-:Y:S01]  /*2be0*/  BPT.TRAP 0x1 ;  /* 0x000000040000795c */ /* 0x000fe20000300000 */
.L_x_23:
[----:B------:R-:W0:Y:S01]  /*2bf0*/  S2UR UR5, SR_CgaCtaId ;  /* 0x00000000000579c3 */ /* 0x000e220000008800 */
[----:B------:R-:W-:Y:S01]  /*2c00*/  UMOV UR4, 0x400 ;  /* 0x0000040000047882 */ /* 0x000fe20000000000 */
[----:B------:R-:W-:Y:S01]  /*2c10*/  IMAD.U32 R5, RZ, RZ, UR10 ;  /* 0x0000000aff057e24 */ /* 0x000fe2000f8e00ff */
[----:B------:R-:W-:Y:S01]  /*2c20*/  SHF.L.U32 R6, R3, 0x1f, RZ ;  /* 0x0000001f03067819 */ /* 0x000fe200000006ff */
[----:B0-----:R-:W-:-:S06]  /*2c30*/  ULEA UR4, UR5, UR4, 0x18 ;  /* 0x0000000405047291 */ /* 0x001fcc000f8ec03f */
[----:B------:R-:W-:-:S05]  /*2c40*/  IMAD.U32 R0, RZ, RZ, UR4 ;  /* 0x00000004ff007e24 */ /* 0x000fca000f8e00ff */
[----:B------:R-:W-:-:S04]  /*2c50*/  LEA R5, R5, R0, 0x3 ;  /* 0x0000000005057211 */ /* 0x000fc800078e18ff */
[----:B------:R0:W1:Y:S01]  /*2c60*/  SYNCS.PHASECHK.TRANS64.TRYWAIT P1, [R5+URZ], R6 ;  /* 0x00000006050075a7 */ /* 0x000062000802017f */
[----:B------:R-:W-:Y:S05]  /*2c70*/  @!P0 BRA `(.L_x_24) ;  /* 0x0000000000048947 */ /* 0x000fea0003800000 */
[----:B------:R-:W-:Y:S01]  /*2c80*/  BPT.TRAP 0x1 ;  /* 0x000000040000795c */ /* 0x000fe20000300000 */
.L_x_24:
[----:B-1----:R-:W-:Y:S05]  /*2c90*/  @P1 BRA `(.L_x_25) ;  /* 0x0000000000081947 */ /* 0x002fea0003800000 */
[----:B------:R-:W1:Y:S02]  /*2ca0*/  SYNCS.PHASECHK.TRANS64.TRYWAIT P1, [R5+URZ], R6 ;  /* 0x00000006050075a7 */ /* 0x000e64000802017f */
[----:B-1----:R-:W-:Y:S05]  /*2cb0*/  @!P1 BRA `(.L_x_26) ;  /* 0x0000015400949947 */ /* 0x002fea0003800000 */
.L_x_25:
        /* <DEDUP_REMOVED lines=64> */
[----:B--2---:R-:W2:Y:S04]  /*30c0*/  LDL.LU.64 R24, [R1] ;  /* 0x0000000001187983 */ /* 0x004ea80000300a00 */
        /* <DEDUP_REMOVED lines=63> */
[----:B------:R-:W-:-:S02]  /*34c0*/  ULEA UR12, UR10, UR8, 0xa ;  /* 0x000000080a0c7291 */ /* 0x000fc4000f8e503f */
[----:B------:R-:W-:Y:S01]  /*34d0*/  ULEA UR13, UR10, UR9, 0xa ;  /* 0x000000090a0d7291 */ /* 0x000fe2000f8e503f */
[----:B------:R-:W-:Y:S01]  /*34e0*/  UMOV UR5, 0x80000020 ;  /* 0x8000002000057882 */ /* 0x000fe20000000000 */
[----:B------:R-:W-:-:S03]  /*34f0*/  UMOV UR7, 0x80000020 ;  /* 0x8000002000077882 */ /* 0x000fc60000000000 */
[----:B------:R-:W-:Y:S02]  /*3500*/  UMOV UR4, UR12 ;  /* 0x0000000c00047c82 */ /* 0x000fe40008000000 */
[----:B------:R-:W-:Y:S01]  /*3510*/  UMOV UR6, UR13 ;  /* 0x0000000d00067c82 */ /* 0x000fe20008000000 */
[----:B--2---:R-:W-:-:S06]  /*3520*/  WARPGROUP.ARRIVE ;  /* 0x00000000000079c5 */ /* 0x004fcc0000000000 */
[----:B------:R-:W-:Y:S03]  /*3530*/  HGMMA.64x256x16.F32.BF16 R24, gdesc[UR4], R24, gsb0 ;  /* 0x03e00000041879f0 */ /* 0x000fe60008001818 */
[----:B------:R-:W-:Y:S02]  /*3540*/  WARPGROUP.DEPBAR.LE gsb0, 0x0 ;  /* 0x00008000000079c5 */ /* 0x000fe40000010000 */
[----:B------:R-:W-:Y:S01]  /*3550*/  STL.64 [R1], R24 ;  /* 0x0000001801007387 */ /* 0x000fe20000100a00 */
[----:B01----:R-:W-:Y:S01]  /*3560*/  IMAD.MOV.U32 R6, RZ, RZ, R150 ;  /* 0x000000ffff067224 */ /* 0x003fe200078e0096 */
        /* <DEDUP_REMOVED lines=50> */
[----:B------:R0:W-:Y:S01]  /*3890*/  STL.64 [R1+0x68], R50 ;  /* 0x0000683201007387 */ /* 0x0001e20000100a00 */
[----:B------:R-:W-:Y:S01]  /*38a0*/  IMAD.MOV.U32 R204, RZ, RZ, R120 ;  /* 0x000000ffffcc7224 */ /* 0x000fe200078e0078 */
[----:B------:R-:W-:Y:S01]  /*38b0*/  MOV R229, R58 ;  /* 0x0000003a00e57202 */ /* 0x000fe20000000f00 */
[----:B------:R-:W-:Y:S01]  /*38c0*/  IMAD.MOV.U32 R202, RZ, RZ, R118 ;  /* 0x000000ffffca7224 */ /* 0x000fe200078e0076 */
[----:B------:R-:W2:Y:S01]  /*38d0*/  LDL.LU.64 R150, [R1+0x4b8] ;  /* 0x0004b80001967983 */ /* 0x000ea20000300a00 */
[----:B------:R-:W-:-:S02]  /*38e0*/  IMAD.MOV.U32 R203, RZ, RZ, R119 ;  /* 0x000000ffffcb7224 */ /* 0x000fc400078e0077 */
[----:B------:R-:W-:Y:S01]  /*38f0*/  IMAD.MOV.U32 R200, RZ, RZ, R116 ;  /* 0x000000ffffc87224 */ /* 0x000fe200078e0074 */
[----:B------:R-:W2:Y:S01]  /*3900*/  LDL.LU.64 R148, [R1+0x4b0] ;  /* 0x0004b00001947983 */ /* 0x000ea20000300a00 */
[----:B------:R-:W-:Y:S02]  /*3910*/  IMAD.MOV.U32 R201, RZ, RZ, R117 ;  /* 0x000000ffffc97224 */ /* 0x000fe400078e0075 */
[----:B------:R-:W-:Y:S01]  /*3920*/  IMAD.MOV.U32 R199, RZ, RZ, R115 ;  /* 0x000000ffffc77224 */ /* 0x000fe200078e0073 */
[----:B------:R-:W2:Y:S01]  /*3930*/  LDL.LU.64 R146, [R1+0x4a8] ;  /* 0x0004a80001927983 */ /* 0x000ea20000300a00 */
[----:B------:R-:W-:Y:S02]  /*3940*/  IMAD.MOV.U32 R196, RZ, RZ, R112 ;  /* 0x000000ffffc47224 */ /* 0x000fe400078e0070 */
        /* <DEDUP_REMOVED lines=100> */
[----:B0-----:R-:W2:Y:S04]  /*3f90*/  LDL.LU.64 R50, [R1+0x328] ;  /* 0x0003280001327983 */ /* 0x001ea80000300a00 */
        /* <DEDUP_REMOVED lines=14> */
[----:B------:R-:W-:-:S02]  /*4080*/  UMOV UR5, 0x80000020 ;  /* 0x8000002000057882 */ /* 0x000fc40000000000 */
[----:B-----5:R-:W-:Y:S01]  /*4090*/  STL [R1+0x2b8], R152 ;  /* 0x0002b89801007387 */ /* 0x020fe20000100800 */
[----:B--2---:R-:W-:-:S06]  /*40a0*/  WARPGROUP.ARRIVE ;  /* 0x00000000000079c5 */ /* 0x004fcc0000000000 */
[----:B------:R-:W-:Y:S03]  /*40b0*/  HGMMA.64x256x16.F32.BF16 R24, gdesc[UR4], R24, gsb0 ;  /* 0x03e00000041879f0 */ /* 0x000fe60008001818 */
        /* <DEDUP_REMOVED lines=56> */
[----:B------:R-:W-:Y:S01]  /*4440*/  MOV R234, R6 ;  /* 0x0000000600ea7202 */ /* 0x000fe20000000f00 */
[----:B------:R-:W-:-:S02]  /*4450*/  IMAD.MOV.U32 R139, RZ, RZ, R232 ;  /* 0x000000ffff8b7224 */ /* 0x000fc400078e00e8 */
[----:B------:R-:W-:Y:S02]  /*4460*/  IMAD.MOV.U32 R141, RZ, RZ, R230 ;  /* 0x000000ffff8d7224 */ /* 0x000fe400078e00e6 */
[----:B------:R-:W-:Y:S02]  /*4470*/  IMAD.MOV.U32 R142, RZ, RZ, R229 ;  /* 0x000000ffff8e7224 */ /* 0x000fe400078e00e5 */
[----:B------:R-:W-:Y:S02]  /*4480*/  IMAD.MOV.U32 R143, RZ, RZ, R228 ;  /* 0x000000ffff8f7224 */ /* 0x000fe400078e00e4 */
[----:B------:R-:W-:Y:S01]  /*4490*/  IMAD.MOV.U32 R144, RZ, RZ, R227 ;  /* 0x000000ffff907224 */ /* 0x000fe200078e00e3 */
[----:B------:R-:W-:Y:S01]  /*44a0*/  MOV R227, R13 ;  /* 0x0000000d00e37202 */ /* 0x000fe20000000f00 */
[----:B------:R-:W-:Y:S02]  /*44b0*/  IMAD.MOV.U32 R145, RZ, RZ, R226 ;  /* 0x000000ffff917224 */ /* 0x000fe400078e00e2 */
        /* <DEDUP_REMOVED lines=20> */
[----:B------:R-:W-:Y:S01]  /*4600*/  IMAD.MOV.U32 R235, RZ, RZ, R5 ;  /* 0x000000ffffeb7224 */ /* 0x000fe200078e0005 */
[----:B------:R-:W-:Y:S02]  /*4610*/  UIADD3 UR4, UR12, 0x2, URZ ;  /* 0x000000020c047890 */ /* 0x000fe4000fffe03f */
[----:B------:R-:W-:Y:S01]  /*4620*/  UIADD3 UR6, UR13, 0x2, URZ ;  /* 0x000000020d067890 */ /* 0x000fe2000fffe03f */
[----:B------:R-:W-:Y:S01]  /*4630*/  UMOV UR5, 0x80000020 ;  /* 0x8000002000057882 */ /* 0x000fe20000000000 */
[----:B------:R-:W-:Y:S01]  /*4640*/  UMOV UR7, 0x80000020 ;  /* 0x8000002000077882 */ /* 0x000fe20000000000 */
        /* <DEDUP_REMOVED lines=96> */
[----:B------:R-:W-:Y:S01]  /*4c50*/  BPT.TRAP 0x1 ;  /* 0x000000040000795c */ /* 0x000fe20000300000 */
.L_x_27:
[----:B------:R-:W-:Y:S01]  /*4c60*/  ISETP.NE.AND P1, PT, R17, RZ, PT ;  /* 0x000000ff1100720c */ /* 0x000fe20003f25270 */
[----:B------:R-:W-:Y:S01]  /*4c70*/  IMAD.U32 R5, RZ, RZ, UR11 ;  /* 0x0000000bff057e24 */ /* 0x000fe2000f8e00ff */
[----:B------:R-:W-:-:S11]  /*4c80*/  UISETP.GT.U32.AND UP0, UPT, UR40, 0x1, UPT ;  /* 0x000000012800788c */ /* 0x000fd6000bf04070 */
[----:B------:R-:W-:-:S04]  /*4c90*/  @P1 IMAD R5, R5, 0x8, R0 ;  /* 0x0000000805051824 */ /* 0x000fc800078e0200 */
[----:B------:R-:W-:-:S05]  /*4ca0*/  @P1 VIADD R5, R5, 0x38 ;  /* 0x0000003805051836 */ /* 0x000fca0000000000 */
[----:B-----5:R-:W-:-:S04]  /*4cb0*/  @P1 PRMT R5, R152, 0x654, R5 ;  /* 0x0000065498051816 */ /* 0x020fc80000000005 */
[----:B------:R0:W-:Y:S01]  /*4cc0*/  @P1 SYNCS.ARRIVE.TRANS64.RED.A1T0 RZ, [R5+URZ], RZ ;  /* 0x000000ff05ff19a7 */ /* 0x0001e2000810043f */
[----:B------:R-:W-:-:S13]  /*4cd0*/  PLOP3.LUT P1, PT, PT, PT, UP0, 0x80, 0x0 ;  /* 0x000000000000781c */ /* 0x000fda0003f2f008 */
[----:B0-----:R-:W-:Y:S05]  /*4ce0*/  @P1 BRA `(.L_x_28) ;  /* 0x0000000000041947 */ /* 0x001fea0003800000 */
[----:B------:R-:W-:Y:S01]  /*4cf0*/  BPT.TRAP 0x1 ;  /* 0x000000040000795c */ /* 0x000fe20000300000 */
.L_x_28:
[----:B------:R-:W-:Y:S01]  /*4d00*/  UIADD3 UR10, UR10, 0x1, URZ ;  /* 0x000000010a0a7890 */ /* 0x000fe2000fffe03f */
[C---:B------:R-:W-:Y:S01]  /*4d10*/  ISETP.GT.AND P1, PT, R4.reuse, 0x1, PT ;  /* 0x000000010400780c */ /* 0x040fe20003f24270 */
[----:B------:R-:W-:Y:S01]  /*4d20*/  UIADD3 UR11, UR11, 0x1, URZ ;  /* 0x000000010b0b7890 */ /* 0x000fe2000fffe03f */
[----:B------:R-:W-:Y:S01]  /*4d30*/  VIADD R4, R4, 0xffffffff ;  /* 0xffffffff04047836 */ /* 0x000fe20000000000 */
[----:B------:R-:W-:Y:S02]  /*4d40*/  UISETP.NE.AND UP0, UPT, UR10, 0x7, UPT ;  /* 0x000000070a00788c */ /* 0x000fe4000bf05270 */
[----:B------:R-:W-:Y:S02]  /*4d50*/  UISETP.NE.AND UP1, UPT, UR11, 0x7, UPT ;  /* 0x000000070b00788c */ /* 0x000fe4000bf25270 */
[----:B------:R-:W-:Y:S02]  /*4d60*/  USEL UR4, URZ, 0x1, UP0 ;  /* 0x000000013f047887 */ /* 0x000fe40008000000 */
[----:B------:R-:W-:-:S02]  /*4d70*/  USEL UR10, UR10, URZ, UP0 ;  /* 0x0000003f0a0a7287 */ /* 0x000fc40008000000 */
[----:B------:R-:W-:Y:S02]  /*4d80*/  USEL UR11, UR11, URZ, UP1 ;  /* 0x0000003f0b0b7287 */ /* 0x000fe40008800000 */
[----:B------:R-:W-:Y:S01]  /*4d90*/  LOP3.LUT R3, R3, UR4, RZ, 0x3c, !PT ;  /* 0x0000000403037c12 */ /* 0x000fe2000f8e3cff */
[----:B------:R-:W-:Y:S09]  /*4da0*/  @P1 BRA `(.L_x_29) ;  /* 0xffffffdc00881947 */ /* 0x000ff2000383ffff */
.L_x_22:
[----:B------:R-:W0:Y:S02]  /*4db0*/  LDC R3, c[0x0][0x28c] ;  /* 0x0000a300ff037b82 */ /* 0x000e240000000800 */
[----:B0-----:R-:W-:-:S13]  /*4dc0*/  ISETP.GE.AND P1, PT, R3, 0x1, PT ;  /* 0x000000010300780c */ /* 0x001fda0003f26270 */
[----:B------:R-:W-:Y:S05]  /*4dd0*/  @!P1 BRA `(.L_x_30) ;  /* 0x00000000005c9947 */ /* 0x000fea0003800000 */
[----:B------:R-:W-:Y:S05]  /*4de0*/  @!P0 BRA `(.L_x_31) ;  /* 0x0000000000048947 */ /* 0x000fea0003800000 */
[----:B------:R-:W-:Y:S01]  /*4df0*/  BPT.TRAP 0x1 ;  /* 0x000000040000795c */ /* 0x000fe20000300000 */
.L_x_31:
[----:B------:R-:W-:Y:S01]  /*4e00*/  ISETP.NE.AND P0, PT, R17, RZ, PT ;  /* 0x000000ff1100720c */ /* 0x000fe20003f05270 */
[----:B------:R-:W-:-:S12]  /*4e10*/  BSSY B0, `(.L_x_32) ;  /* 0x000000f000007945 */ /* 0x000fd80003800000 */
[----:B------:R-:W-:Y:S05]  /*4e20*/  @!P0 BRA `(.L_x_33) ;  /* 0x0000000000348947 */ /* 0x000fea0003800000 */
[----:B------:R-:W-:-:S04]  /*4e30*/  UISETP.LT.AND UP0, UPT, UR44, 0x1, UPT ;  /* 0x000000012c00788c */ /* 0x000fc8000bf01270 */
[----:B------:R-:W-:-:S04]  /*4e40*/  USEL UR6, UR44, 0x1, UP0 ;  /* 0x000000012c067887 */ /* 0x000fc80008000000 */
[----:B------:R-:W-:-:S04]  /*4e50*/  UIADD3 UR6, UR39, UR44, -UR6 ;  /* 0x0000002c27067290 */ /* 0x000fc8000fffe806 */
[----:B------:R-:W-:-:S04]  /*4e60*/  UIMAD.WIDE.U32 UR4, UR6, 0x24924925, URZ ;  /* 0x24924925060478a5 */ /* 0x000fc8000f8e003f */
[----:B------:R-:W-:-:S04]  /*4e70*/  UIADD3 UR4, UR6, -UR5, URZ ;  /* 0x8000000506047290 */ /* 0x000fc8000fffe03f */
[----:B------:R-:W-:-:S04]  /*4e80*/  ULEA.HI UR4, UR4, UR5, URZ, 0x1f ;  /* 0x0000000504047291 */ /* 0x000fc8000f8ff83f */
[----:B------:R-:W-:-:S04]  /*4e90*/  USHF.R.U32.HI UR4, URZ, 0x2, UR4 ;  /* 0x000000023f047899 */ /* 0x000fc80008011604 */
[----:B------:R-:W-:-:S06]  /*4ea0*/  UIMAD UR4, UR4, -0x7, UR6 ;  /* 0xfffffff9040478a4 */ /* 0x000fcc000f8e0206 */
[----:B------:R-:W-:-:S05]  /*4eb0*/  IMAD.U32 R3, RZ, RZ, UR4 ;  /* 0x00000004ff037e24 */ /* 0x000fca000f8e00ff */
[----:B------:R-:W-:-:S05]  /*4ec0*/  LEA R0, R3, R0, 0x3 ;  /* 0x0000000003007211 */ /* 0x000fca00078e18ff */
[----:B------:R-:W-:-:S05]  /*4ed0*/  VIADD R0, R0, 0x38 ;  /* 0x0000003800007836 */ /* 0x000fca0000000000 */
[----:B-----5:R-:W-:-:S04]  /*4ee0*/  PRMT R0, R152, 0x654, R0 ;  /* 0x0000065498007816 */ /* 0x020fc80000000000 */
[----:B------:R0:W-:Y:S03]  /*4ef0*/  SYNCS.ARRIVE.TRANS64.RED.A1T0 RZ, [R0+URZ], RZ ;  /* 0x000000ff00ff79a7 */ /* 0x0001e6000810043f */
.L_x_33:
[----:B------:R-:W-:Y:S05]  /*4f00*/  BSYNC B0 ;  /* 0x0000000000007941 */ /* 0x000fea0003800000 */
.L_x_32:
[----:B------:R-:W-:-:S06]  /*4f10*/  UISETP.GT.U32.AND UP0, UPT, UR40, 0x1, UPT ;  /* 0x000000012800788c */ /* 0x000fcc000bf04070 */
[----:B------:R-:W-:-:S13]  /*4f20*/  PLOP3.LUT P0, PT, PT, PT, UP0, 0x80, 0x0 ;  /* 0x000000000000781c */ /* 0x000fda0003f0f008 */
[----:B------:R-:W-:Y:S05]  /*4f30*/  @P0 BRA `(.L_x_30) ;  /* 0x0000000000040947 */ /* 0x000fea0003800000 */
[----:B------:R-:W-:Y:S01]  /*4f40*/  BPT.TRAP 0x1 ;  /* 0x000000040000795c */ /* 0x000fe20000300000 */
.L_x_30:
[----:B------:R-:W1:Y:S01]  /*4f50*/  S2R R8, SR_TID.X ;  /* 0x0000000000087919 */ /* 0x000e620000002100 */
[----:B------:R-:W-:Y:S01]  /*4f60*/  IMAD.MOV.U32 R19, RZ, RZ, 0x6540 ;  /* 0x00006540ff137424 */ /* 0x000fe200078e00ff */
[----:B------:R-:W-:Y:S02]  /*4f70*/  UIMAD.WIDE UR6, UR41, 0x100, URZ ;  /* 0x00000100290678a5 */ /* 0x000fe4000f8e023f */
[----:B------:R-:W-:Y:S01]  /*4f80*/  USHF.R.S32.HI UR10, URZ, 0x1f, UR43 ;  /* 0x0000001f3f0a7899 */ /* 0x000fe2000801142b */
[----:B------:R-:W-:Y:S01]  /*4f90*/  ULDC.64 UR8, c[0x0][0x5d0] ;  /* 0x0001740000087ab9 */ /* 0x000fe20000000a00 */
[----:B------:R-:W-:Y:S02]  /*4fa0*/  USHF.L.U32 UR41, UR41, 0x8, URZ ;  /* 0x0000000829297899 */ /* 0x000fe4000800063f */
[----:B------:R-:W-:Y:S02]  /*4fb0*/  UIMAD UR4, UR10, UR8, URZ ;  /* 0x000000080a0472a4 */ /* 0x000fe4000f8e023f */
[----:B------:R-:W-:-:S02]  /*4fc0*/  UIADD3 UR39, UR44, UR39, URZ ;  /* 0x000000272c277290 */ /* 0x000fc4000fffe03f */
[----:B------:R-:W-:Y:S02]  /*4fd0*/  UIMAD UR4, UR43, UR9, UR4 ;  /* 0x000000092b0472a4 */ /* 0x000fe4000f8e0204 */
[----:B------:R-:W-:Y:S01]  /*4fe0*/  UISETP.GT.U32.AND UP0, UPT, UR39, 0x6, UPT ;  /* 0x000000062700788c */ /* 0x000fe2000bf04070 */
[----:B------:R-:W-:Y:S01]  /*4ff0*/  ULDC UR9, c[0x0][0x284] ;  /* 0x0000a10000097ab9 */ /* 0x000fe20000000800 */
[----:B------:R-:W-:Y:S01]  /*5000*/  UISETP.GE.U32.AND UP1, UPT, UR44, 0x7, UPT ;  /* 0x000000072c00788c */ /* 0x000fe2000bf26070 */
[----:B------:R-:W-:Y:S01]  /*5010*/  MOV R153, UR9 ;  /* 0x0000000900997c02 */ /* 0x000fe20008000f00 */
[----:B------:R-:W-:Y:S01]  /*5020*/  UISETP.LT.U32.AND UP0, UPT, UR44, 0x7, UP0 ;  /* 0x000000072c00788c */ /* 0x000fe20008701070 */
[--C-:B-1----:R-:W-:Y:S01]  /*5030*/  SHF.R.U32.HI R4, RZ, 0x7, R8.reuse ;  /* 0x00000007ff047819 */ /* 0x102fe20000011608 */
[----:B------:R-:W-:Y:S01]  /*5040*/  IMAD.SHL.U32 R18, R8, 0x2, RZ ;  /* 0x0000000208127824 */ /* 0x000fe200078e00ff */
[----:B------:R-:W-:Y:S02]  /*5050*/  SHF.R.U32.HI R5, RZ, 0x2, R8 ;  /* 0x00000002ff057819 */ /* 0x000fe40000011608 */
[----:B------:R-:W-:-:S02]  /*5060*/  LOP3.LUT R4, R4, 0x1, RZ, 0xc0, !PT ;  /* 0x0000000104047812 */ /* 0x000fc400078ec0ff */
[----:B------:R-:W-:Y:S02]  /*5070*/  LOP3.LUT R6, R8, 0x60, RZ, 0xc0, !PT ;  /* 0x0000006008067812 */ /* 0x000fe400078ec0ff */
[----:B------:R-:W-:Y:S01]  /*5080*/  LOP3.LUT R5, R5, 0x7, RZ, 0xc0, !PT ;  /* 0x0000000705057812 */ /* 0x000fe200078ec0ff */
[----:B------:R-:W-:Y:S01]  /*5090*/  IMAD.SHL.U32 R3, R4, 0x40, RZ ;  /* 0x0000004004037824 */ /* 0x000fe200078e00ff */
[----:B------:R-:W-:Y:S02]  /*50a0*/  LOP3.LUT R18, R18, 0x6, RZ, 0xc0, !PT ;  /* 0x0000000612127812 */ /* 0x000fe400078ec0ff */
[----:B------:R-:W-:Y:S02]  /*50b0*/  SHF.R.U32.HI R6, RZ, 0x1, R6 ;  /* 0x00000001ff067819 */ /* 0x000fe40000011606 */
[--C-:B------:R-:W-:Y:S02]  /*50c0*/  LOP3.LUT R3, R3, 0x40, R5.reuse, 0xe2, !PT ;  /* 0x0000004003037812 */ /* 0x100fe400078ee205 */
[----:B------:R-:W-:Y:S01]  /*50d0*/  PRMT R18, R18, R19, UR42 ;  /* 0x0000002a12127e16 */ /* 0x000fe20008000013 */
[----:B------:R-:W-:Y:S01]  /*50e0*/  USHF.L.U32 UR42, UR42, 0x8, URZ ;  /* 0x000000082a2a7899 */ /* 0x000fe2000800063f */
[----:B0-----:R-:W-:Y:S01]  /*50f0*/  IADD3 R0, RZ, -R6, -R5 ;  /* 0x80000006ff007210 */ /* 0x001fe20007ffe805 */
[----:B------:R-:W-:Y:S01]  /*5100*/  IMAD.MOV.U32 R5, RZ, RZ, -0x2 ;  /* 0xfffffffeff057424 */ /* 0x000fe200078e00ff */
[----:B------:R-:W-:Y:S01]  /*5110*/  LOP3.LUT R3, R3, UR6, R6, 0xfe, !PT ;  /* 0x0000000603037c12 */ /* 0x000fe2000f8efe06 */
[----:B------:R-:W-:Y:S01]  /*5120*/  IMAD.U32 R6, RZ, RZ, UR8 ;  /* 0x00000008ff067e24 */ /* 0x000fe2000f8e00ff */
[----:B------:R-:W-:Y:S01]  /*5130*/  SHF.R.S32.HI R19, RZ, 0x1f, R18 ;  /* 0x0000001fff137819 */ /* 0x000fe20000011412 */
[----:B------:R-:W-:Y:S01]  /*5140*/  ULDC UR8, c[0x0][0x288] ;  /* 0x0000a20000087ab9 */ /* 0x000fe20000000800 */
[----:B------:R-:W-:Y:S01]  /*5150*/  IMAD R0, R4, -0x40, R0 ;  /* 0xffffffc004007824 */ /* 0x000fe200078e0200 */
[----:B------:R-:W-:Y:S01]  /*5160*/  UISETP.GE.AND UP2, UPT, UR42, UR8, UPT ;  /* 0x000000082a00728c */ /* 0x000fe2000bf46270 */
[----:B------:R-:W-:-:S03]  /*5170*/  IMAD.WIDE.U32 R6, R6, UR43, R18 ;  /* 0x0000002b06067c25 */ /* 0x000fc6000f8e0012 */
[----:B------:R-:W-:Y:S02]  /*5180*/  UISETP.GE.OR UP2, UPT, UR41, UR9, UP2 ;  /* 0x000000092900728c */ /* 0x000fe40009746670 */
[----:B------:R-:W-:Y:S01]  /*5190*/  IADD3 R153, R153, -UR41, R0 ;  /* 0x8000002999997c10 */ /* 0x000fe2000fffe000 */
[----:B------:R-:W-:Y:S01]  /*51a0*/  VIADD R7, R7, UR4 ;  /* 0x0000000407077c36 */ /* 0x000fe20008000000 */
[----:B------:R-:W-:Y:S01]  /*51b0*/  UIMAD.WIDE.U32 UR4, UR39, 0x24924925, URZ ;  /* 0x24924925270478a5 */ /* 0x000fe2000f8e003f */
[----:B------:R-:W-:Y:S01]  /*51c0*/  LOP3.LUT R0, R8, 0x3, RZ, 0xc0, !PT ;  /* 0x0000000308007812 */ /* 0x000fe200078ec0ff */
[----:B------:R-:W-:Y:S01]  /*51d0*/  UMOV UR41, 0xffffffff ;  /* 0xffffffff00297882 */ /* 0x000fe20000000000 */
[----:B------:R-:W-:Y:S01]  /*51e0*/  PLOP3.LUT P0, PT, PT, PT, UP2, 0x80, 0x0 ;  /* 0x000000000000781c */ /* 0x000fe20003f0f028 */
[----:B------:R-:W-:Y:S02]  /*51f0*/  UIADD3 UR4, UR39, -UR5, URZ ;  /* 0x8000000527047290 */ /* 0x000fe4000fffe03f */
[----:B------:R-:W-:Y:S01]  /*5200*/  IMAD R0, R0, R5, UR8 ;  /* 0x0000000800007e24 */ /* 0x000fe2000f8e0205 */
[----:B------:R-:W-:-:S02]  /*5210*/  USEL UR8, URZ, 0x1, !UP0 ;  /* 0x000000013f087887 */ /* 0x000fc4000c000000 */
[----:B------:R-:W-:Y:S01]  /*5220*/  ULEA.HI UR4, UR4, UR5, URZ, 0x1f ;  /* 0x0000000504047291 */ /* 0x000fe2000f8ff83f */
[----:B------:R-:W-:Y:S01]  /*5230*/  VIADD R0, R0, -UR42 ;  /* 0x8000002a00007c36 */ /* 0x000fe20008000000 */
[----:B------:R-:W-:Y:S02]  /*5240*/  ULOP3.LUT UR38, UR38, UR8, URZ, 0x3c, !UPT ;  /* 0x0000000826267292 */ /* 0x000fe4000f8e3c3f */
[----:B------:R-:W-:-:S04]  /*5250*/  USHF.R.U32.HI UR4, URZ, 0x2, UR4 ;  /* 0x000000023f047899 */ /* 0x000fc80008011604 */
[----:B------:R-:W-:Y:S02]  /*5260*/  @UP1 ULOP3.LUT UR38, UR38, 0x1, UR4, 0x78, !UPT ;  /* 0x0000000126261892 */ /* 0x000fe4000f8e7804 */
[----:B------:R-:W-:Y:S01]  /*5270*/  UIMAD UR39, UR4, -0x7, UR39 ;  /* 0xfffffff9042778a4 */ /* 0x000fe2000f8e0227 */
[----:B------:R-:W-:Y:S11]  /*5280*/  @P0 BRA `(.L_x_34) ;  /* 0x0000010c00e80947 */ /* 0x000ff60003800000 */
[----:B-----5:R-:W-:Y:S01]  /*5290*/  FSETP.NEU.AND P0, PT, R16, RZ, PT ;  /* 0x000000ff1000720b */ /* 0x020fe20003f0d000 */
[----:B------:R-:W-:Y:S01]  /*52a0*/  ULDC.64 UR8, c[0x0][0x5c8] ;  /* 0x0001720000087ab9 */ /* 0x000fe20000000a00 */
[----:B------:R-:W-:Y:S01]  /*52b0*/  ISETP.GT.AND P3, PT, R153, RZ, PT ;  /* 0x000000ff9900720c */ /* 0x000fe20003f64270 */
[----:B------:R-:W-:Y:S01]  /*52c0*/  UIMAD UR4, UR7, UR8, URZ ;  /* 0x00000008070472a4 */ /* 0x000fe2000f8e023f */
[----:B------:R-:W-:Y:S01]  /*52d0*/  IMAD.U32 R10, RZ, RZ, UR9 ;  /* 0x00000009ff0a7e24 */ /* 0x000fe2000f8e00ff */
[----:B------:R-:W-:Y:S01]  /*52e0*/  BSSY B0, `(.L_x_34) ;  /* 0x00010f4000007945 */ /* 0x000fe20003800000 */
[----:B------:R-:W-:Y:S01]  /*52f0*/  IMAD.WIDE.U32 R6, R3, UR8, R6 ;  /* 0x0000000803067c25 */ /* 0x000fe2000f8e0006 */
[----:B------:R-:W-:-:S03]  /*5300*/  ISETP.GT.AND P1, PT, R0, RZ, P3 ;  /* 0x000000ff0000720c */ /* 0x000fc60001f24270 */
[----:B------:R-:W-:-:S04]  /*5310*/  IMAD R10, R3, R10, UR4 ;  /* 0x00000004030a7e24 */ /* 0x000fc8000f8e020a */
[----:B------:R-:W-:Y:S01]  /*5320*/  IMAD.IADD R10, R7, 0x1, R10 ;  /* 0x00000001070a7824 */ /* 0x000fe200078e020a */
[----:B------:R-:W-:Y:S06]  /*5330*/  @!P0 BRA `(.L_x_35) ;  /* 0x000000b800108947 */ /* 0x000fec0003800000 */
[----:B------:R-:W0:Y:S01]  /*5340*/  LDC.64 R22, c[0x0][0x5b8] ;  /* 0x00016e00ff167b82 */ /* 0x000e220000000a00 */
[----:B------:R-:W2:Y:S01]  /*5350*/  LDL.LU R11, [R1] ;  /* 0x00000000010b7983 */ /* 0x000ea20000300800 */
[----:B------:R-:W-:-:S06]  /*5360*/  ULDC.64 UR4, c[0x0][0x5c0] ;  /* 0x0001700000047ab9 */ /* 0x000fcc0000000a00 */
[----:B------:R-:W1:Y:S08]  /*5370*/  LDC.64 R14, c[0x0][0x5b0] ;  /* 0x00016c00ff0e7b82 */ /* 0x000e700000000a00 */
[----:B------:R-:W3:Y:S01]  /*5380*/  LDC.64 R12, c[0x0][0x5a8] ;  /* 0x00016a00ff0c7b82 */ /* 0x000ee20000000a00 */
[C---:B0-----:R-:W-:Y:S02]  /*5390*/  IMAD R159, R22.reuse, UR10, RZ ;  /* 0x0000000a169f7c24 */ /* 0x041fe4000f8e02ff */
[----:B------:R-:W-:-:S04]  /*53a0*/  IMAD.WIDE.U32 R154, R22, UR43, R18 ;  /* 0x0000002b169a7c25 */ /* 0x000fc8000f8e0012 */
[----:B------:R-:W-:Y:S02]  /*53b0*/  IMAD R159, R23, UR43, R159 ;  /* 0x0000002b179f7c24 */ /* 0x000fe4000f8e029f */
[----:B-1----:R-:W-:Y:S02]  /*53c0*/  IMAD R158, R14, UR7, RZ ;  /* 0x000000070e9e7c24 */ /* 0x002fe4000f8e02ff */
[----:B------:R-:W-:Y:S02]  /*53d0*/  IMAD.IADD R21, R155, 0x1, R159 ;  /* 0x000000019b157824 */ /* 0x000fe400078e029f */
[----:B------:R-:W-:Y:S02]  /*53e0*/  IMAD.MOV.U32 R20, RZ, RZ, R154 ;  /* 0x000000ffff147224 */ /* 0x000fe400078e009a */
[C---:B------:R-:W-:Y:S02]  /*53f0*/  IMAD R158, R3.reuse, R15, R158 ;  /* 0x0000000f039e7224 */ /* 0x040fe400078e029e */
[----:B------:R-:W-:-:S05]  /*5400*/  IMAD.WIDE.U32 R4, R3, R14, R20 ;  /* 0x0000000e03047225 */ /* 0x000fca00078e0014 */
[----:B------:R-:W-:Y:S02]  /*5410*/  IADD3 R5, R5, R158, RZ ;  /* 0x0000009e05057210 */ /* 0x000fe40007ffe0ff */
[----:B---3--:R-:W-:-:S04]  /*5420*/  LEA R8, P0, R4, R12, 0x1 ;  /* 0x0000000c04087211 */ /* 0x008fc800078008ff */
[----:B------:R-:W-:-:S05]  /*5430*/  LEA.HI.X R9, R4, R13, R5, 0x1, P0 ;  /* 0x0000000d04097211 */ /* 0x000fca00000f0c05 */
[----:B------:R-:W3:Y:S01]  /*5440*/  @P1 LDG.E.LTC128B.U16 R23, desc[UR36][R8.64] ;  /* 0x0000002408171981 */ /* 0x000ee2000c1e1520 */
[----:B------:R-:W-:Y:S01]  /*5450*/  BSSY B1, `(.L_x_36) ;  /* 0x0000011000017945 */ /* 0x000fe20003800000 */
[----:B---3--:R-:W-:-:S04]  /*5460*/  IMAD.U32 R4, R23, 0x10000, RZ ;  /* 0x0001000017047824 */ /* 0x008fc800078e00ff */
[----:B------:R-:W-:-:S04]  /*5470*/  FMUL R4, R4, R16 ;  /* 0x0000001004047220 */ /* 0x000fc80000400000 */
[----:B--2---:R-:W-:Y:S01]  /*5480*/  FFMA R7, R11, R2, R4 ;  /* 0x000000020b077223 */ /* 0x004fe20000000004 */
[----:B------:R-:W-:-:S04]  /*5490*/  LEA R4, P0, R6, UR4, 0x1 ;  /* 0x0000000406047c11 */ /* 0x000fc8000f8008ff */
[----:B------:R-:W-:Y:S02]  /*54a0*/  LEA.HI.X R5, R6, UR5, R10, 0x1, P0 ;  /* 0x0000000506057c11 */ /* 0x000fe400080f0c0a */
[----:B------:R-:W-:-:S05]  /*54b0*/  F2FP.BF16.F32.PACK_AB R6, RZ, R7 ;  /* 0x00000007ff06723e */ /* 0x000fca00000010ff */
[----:B------:R0:W-:Y:S02]  /*54c0*/  @P1 STG.E.U16 desc[UR36][R4.64], R6 ;  /* 0x0000000604001986 */ /* 0x0001e4000c101524 */
[----:B0-----:R-:W-:-:S04]  /*54d0*/  IMAD.WIDE.U32 R6, R3, R14, R18 ;  /* 0x0000000e03067225 */ /* 0x001fc800078e0012 */
[----:B------:R-:W-:Y:S02]  /*54e0*/  IMAD.IADD R7, R158, 0x1, R7 ;  /* 0x000000019e077824 */ /* 0x000fe400078e0207 */
[----:B------:R-:W-:-:S04]  /*54f0*/  IMAD.WIDE.U32 R6, R22, UR43, R6 ;  /* 0x0000002b16067c25 */ /* 0x000fc8000f8e0006 */
[----:B------:R-:W-:Y:S01]  /*5500*/  IMAD.IADD R7, R159, 0x1, R7 ;  /* 0x000000019f077824 */ /* 0x000fe200078e0207 */
[----:B------:R-:W-:-:S04]  /*5510*/  LEA R10, P0, R6, R12, 0x1 ;  /* 0x0000000c060a7211 */ /* 0x000fc800078008ff */
[----:B------:R-:W-:Y:S02]  /*5520*/  LEA.HI.X R11, R6, R13, R7, 0x1, P0 ;  /* 0x0000000d060b7211 */ /* 0x000fe400000f0c07 */
[----:B------:R-:W-:-:S13]  /*5530*/  ISETP.GT.AND P0, PT, R0, 0x1, P3 ;  /* 0x000000010000780c */ /* 0x000fda0001f04270 */
[----:B------:R-:W-:Y:S05]  /*5540*/  @!P0 BRA `(.L_x_37) ;  /* 0x0000000000048947 */ /* 0x000fea0003800000 */
[----:B------:R0:W5:Y:S02]  /*5550*/  LDG.E.LTC128B.U16 R23, desc[UR36][R10.64+0x2] ;  /* 0x000002240a177981 */ /* 0x000164000c1e1520 */
.L_x_37:
[----:B------:R-:W-:Y:S05]  /*5560*/  BSYNC B1 ;  /* 0x0000000000017941 */ /* 0x000fea0003800000 */
.L_x_36:
[----:B------:R-:W2:Y:S01]  /*5570*/  LDL.LU R7, [R1+0x4] ;  /* 0x0000040001077983 */ /* 0x000ea20000300800 */
[----:B-----5:R-:W-:Y:S01]  /*5580*/  IMAD.U32 R6, R23, 0x10000, RZ ;  /* 0x0001000017067824 */ /* 0x020fe200078e00ff */
[C---:B------:R-:W-:Y:S01]  /*5590*/  SHF.L.U64.HI R157, R14.reuse, 0x3, R15 ;  /* 0x000000030e9d7819 */ /* 0x040fe2000001020f */
[----:B------:R-:W-:Y:S01]  /*55a0*/  IMAD.SHL.U32 R156, R14, 0x8, RZ ;  /* 0x000000080e9c7824 */ /* 0x000fe200078e00ff */
[----:B------:R-:W3:Y:S01]  /*55b0*/  LDL.LU R160, [R1+0x8] ;  /* 0x0000080001a07983 */ /* 0x000ee20000300800 */
[----:B------:R-:W-:-:S04]  /*55c0*/  FMUL R6, R6, R16 ;  /* 0x0000001006067220 */ /* 0x000fc80000400000 */
[----:B--2---:R-:W-:-:S05]  /*55d0*/  FFMA R6, R7, R2, R6 ;  /* 0x0000000207067223 */ /* 0x004fca0000000006 */
[----:B------:R-:W-:-:S05]  /*55e0*/  F2FP.BF16.F32.PACK_AB R6, RZ, R6 ;  /* 0x00000006ff06723e */ /* 0x000fca00000010ff */
[----:B------:R1:W-:Y:S01]  /*55f0*/  @P0 STG.E.U16 desc[UR36][R4.64+0x2], R6 ;  /* 0x0000020604000986 */ /* 0x0003e2000c101524 */
[----:B------:R-:W-:-:S04]  /*5600*/  ISETP.GT.AND P0, PT, R153, 0x8, PT ;  /* 0x000000089900780c */ /* 0x000fc80003f04270 */
[----:B------:R-:W-:Y:S01]  /*5610*/  ISETP.GT.AND P1, PT, R0, RZ, P0 ;  /* 0x000000ff0000720c */ /* 0x000fe20000724270 */
[----:B-1----:R-:W-:-:S04]  /*5620*/  IMAD.WIDE.U32 R6, R3, R14, R156 ;  /* 0x0000000e03067225 */ /* 0x002fc800078e009c */
[----:B------:R-:W-:Y:S01]  /*5630*/  IMAD.IADD R158, R158, 0x1, R7 ;  /* 0x000000019e9e7824 */ /* 0x000fe200078e0207 */
[----:B------:R-:W-:-:S04]  /*5640*/  IADD3 R7, P2, R154, R6, RZ ;  /* 0x000000069a077210 */ /* 0x000fc80007f5e0ff */
[----:B------:R-:W-:Y:S02]  /*5650*/  IADD3.X R9, R158, R21, RZ, P2, !PT ;  /* 0x000000159e097210 */ /* 0x000fe400017fe4ff */
[----:B------:R-:W-:-:S04]  /*5660*/  LEA R8, P2, R7, R12, 0x1 ;  /* 0x0000000c07087211 */ /* 0x000fc800078408ff */
[----:B------:R-:W-:-:S05]  /*5670*/  LEA.HI.X R9, R7, R13, R9, 0x1, P2 ;  /* 0x0000000d07097211 */ /* 0x000fca00010f0c09 */
[----:B------:R1:W2:Y:S01]  /*5680*/  @P1 LDG.E.LTC128B.U16 R23, desc[UR36][R8.64] ;  /* 0x0000002408171981 */ /* 0x0002a2000c1e1520 */
[----:B------:R-:W-:Y:S01]  /*5690*/  IADD3 R6, P2, R18, R6, RZ ;  /* 0x0000000612067210 */ /* 0x000fe20007f5e0ff */
[----:B------:R-:W-:Y:S01]  /*56a0*/  BSSY B1, `(.L_x_38) ;  /* 0x0000016000017945 */ /* 0x000fe20003800000 */
[----:B------:R-:W-:-:S03]  /*56b0*/  ISETP.GT.AND P4, PT, R0, 0x1, P0 ;  /* 0x000000010000780c */ /* 0x000fc60000784270 */
[----:B------:R-:W-:Y:S02]  /*56c0*/  IMAD.X R7, R19, 0x1, R158, P2 ;  /* 0x0000000113077824 */ /* 0x000fe400010e069e */
[----:B------:R-:W-:Y:S02]  /*56d0*/  IMAD.U32 R158, RZ, RZ, UR9 ;  /* 0x00000009ff9e7e24 */ /* 0x000fe4000f8e00ff */
[----:B------:R-:W-:-:S04]  /*56e0*/  IMAD.WIDE.U32 R6, R22, UR43, R6 ;  /* 0x0000002b16067c25 */ /* 0x000fc8000f8e0006 */
[----:B------:R-:W-:Y:S01]  /*56f0*/  IMAD.IADD R7, R159, 0x1, R7 ;  /* 0x000000019f077824 */ /* 0x000fe200078e0207 */
[----:B-1----:R-:W-:-:S04]  /*5700*/  LEA R8, P2, R6, R12, 0x1 ;  /* 0x0000000c06087211 */ /* 0x002fc800078408ff */
[----:B------:R-:W-:Y:S01]  /*5710*/  LEA.HI.X R9, R6, R13, R7, 0x1, P2 ;  /* 0x0000000d06097211 */ /* 0x000fe200010f0c07 */
[----:B--2---:R-:W-:-:S04]  /*5720*/  IMAD.U32 R6, R23, 0x10000, RZ ;  /* 0x0001000017067824 */ /* 0x004fc800078e00ff */
[----:B------:R-:W-:-:S04]  /*5730*/  FMUL R6, R6, R16 ;  /* 0x0000001006067220 */ /* 0x000fc80000400000 */
[----:B---3--:R-:W-:Y:S01]  /*5740*/  FFMA R7, R160, R2, R6 ;  /* 0x00000002a0077223 */ /* 0x008fe20000000006 */
[----:B------:R-:W-:Y:S02]  /*5750*/  IMAD.U32 R160, RZ, RZ, UR8 ;  /* 0x00000008ffa07e24 */ /* 0x000fe4000f8e00ff */
[----:B------:R-:W-:Y:S02]  /*5760*/  IMAD.U32 R6, RZ, RZ, UR8 ;  /* 0x00000008ff067e24 */ /* 0x000fe4000f8e00ff */
[----:B------:R-:W-:Y:S02]  /*5770*/  F2FP.BF16.F32.PACK_AB R7, RZ, R7 ;  /* 0x00000007ff07723e */ /* 0x000fe400000010ff */
[----:B------:R-:W-:Y:S02]  /*5780*/  SHF.L.U32 R160, R160, 0x4, RZ ;  /* 0x00000004a0a07819 */ /* 0x000fe400000006ff */
[----:B------:R-:W-:Y:S02]  /*5790*/  SHF.L.U64.HI R158, R6, 0x4, R158 ;  /* 0x00000004069e7819 */ /* 0x000fe4000001029e */
[----:B------:R-:W-:-:S02]  /*57a0*/  IADD3 R6, P2, R160, R4, RZ ;  /* 0x00000004a0067210 */ /* 0x000fc40007f5e0ff */
[----:B------:R-:W-:-:S03]  /*57b0*/  PRMT R161, R7, 0x7610, R161 ;  /* 0x0000761007a17816 */ /* 0x000fc600000000a1 */
[----:B------:R-:W-:-:S05]  /*57c0*/  IMAD.X R7, R158, 0x1, R5, P2 ;  /* 0x000000019e077824 */ /* 0x000fca00010e0605 */
[----:B------:R1:W-:Y:S01]  /*57d0*/  @P1 STG.E.U16 desc[UR36][R6.64], R161 ;  /* 0x000000a106001986 */ /* 0x0003e2000c101524 */
[----:B------:R-:W-:Y:S05]  /*57e0*/  @!P4 BRA `(.L_x_39) ;  /* 0x000000000004c947 */ /* 0x000fea0003800000 */
[----:B------:R2:W5:Y:S02]  /*57f0*/  LDG.E.LTC128B.U16 R23, desc[UR36][R8.64+0x2] ;  /* 0x0000022408177981 */ /* 0x000564000c1e1520 */
.L_x_39:
[----:B------:R-:W-:Y:S05]  /*5800*/  BSYNC B1 ;  /* 0x0000000000017941 */ /* 0x000fea0003800000 */
.L_x_38:
[----:B------:R-:W3:Y:S01]  /*5810*/  LDL.LU R162, [R1+0xc] ;  /* 0x00000c0001a27983 */ /* 0x000ee20000300800 */
[----:B-1---5:R-:W-:Y:S01]  /*5820*/  IMAD.U32 R161, R23, 0x10000, RZ ;  /* 0x0001000017a17824 */ /* 0x022fe200078e00ff */
[----:B------:R-:W-:Y:S01]  /*5830*/  ISETP.GT.AND P1, PT, R0, 0x8, P3 ;  /* 0x000000080000780c */ /* 0x000fe20001f24270 */
[----:B------:R-:W-:Y:S02]  /*5840*/  BSSY B1, `(.L_x_40) ;  /* 0x0000007000017945 */ /* 0x000fe40003800000 */
[----:B------:R-:W-:-:S04]  /*5850*/  FMUL R161, R161, R16 ;  /* 0x00000010a1a17220 */ /* 0x000fc80000400000 */
[----:B---3--:R-:W-:-:S05]  /*5860*/  FFMA R161, R162, R2, R161 ;  /* 0x00000002a2a17223 */ /* 0x008fca00000000a1 */
[----:B------:R-:W-:-:S05]  /*5870*/  F2FP.BF16.F32.PACK_AB R161, RZ, R161 ;  /* 0x000000a1ffa1723e */ /* 0x000fca00000010ff */
[----:B------:R1:W-:Y:S01]  /*5880*/  @P4 STG.E.U16 desc[UR36][R6.64+0x2], R161 ;  /* 0x000002a106004986 */ /* 0x0003e2000c101524 */
[----:B------:R-:W-:Y:S05]  /*5890*/  @!P1 BRA `(.L_x_41) ;  /* 0x0000000000049947 */ /* 0x000fea0003800000 */
[----:B------:R3:W5:Y:S02]  /*58a0*/  LDG.E.LTC128B.U16 R23, desc[UR36][R10.64+0x10] ;  /* 0x000010240a177981 */ /* 0x000764000c1e1520 */
.L_x_41:
[----:B------:R-:W-:Y:S05]  /*58b0*/  BSYNC B1 ;  /* 0x0000000000017941 */ /* 0x000fea0003800000 */
.L_x_40:
[----:B------:R-:W4:Y:S01]  /*58c0*/  LDL.LU R162, [R1+0x10] ;  /* 0x0000100001a27983 */ /* 0x000f220000300800 */
[----:B-1---5:R-:W-:Y:S01]  /*58d0*/  IMAD.U32 R161, R23, 0x10000, RZ ;  /* 0x0001000017a17824 */ /* 0x022fe200078e00ff */
[----:B------:R-:W-:Y:S01]  /*58e0*/  ISETP.GT.AND P2, PT, R0, 0x9, P3 ;  /* 0x000000090000780c */ /* 0x000fe20001f44270 */
[----:B------:R-:W-:Y:S02]  /*58f0*/  BSSY B1, `(.L_x_42) ;  /* 0x0000007000017945 */ /* 0x000fe40003800000 */
[----:B------:R-:W-:-:S04]  /*5900*/  FMUL R161, R161, R16 ;  /* 0x00000010a1a17220 */ /* 0x000fc80000400000 */
[----:B----4-:R-:W-:-:S05]  /*5910*/  FFMA R161, R162, R2, R161 ;  /* 0x00000002a2a17223 */ /* 0x010fca00000000a1 */
[----:B------:R-:W-:-:S05]  /*5920*/  F2FP.BF16.F32.PACK_AB R161, RZ, R161 ;  /* 0x000000a1ffa1723e */ /* 0x000fca00000010ff */
[----:B------:R1:W-:Y:S01]  /*5930*/  @P1 STG.E.U16 desc[UR36][R4.64+0x10], R161 ;  /* 0x000010a104001986 */ /* 0x0003e2000c101524 */
[----:B------:R-:W-:Y:S05]  /*5940*/  @!P2 BRA `(.L_x_43) ;  /* 0x000000000004a947 */ /* 0x000fea0003800000 */
[----:B------:R4:W5:Y:S02]  /*5950*/  LDG.E.LTC128B.U16 R23, desc[UR36][R10.64+0x12] ;  /* 0x000012240a177981 */ /* 0x000964000c1e1520 */
.L_x_43:
[----:B------:R-:W-:Y:S05]  /*5960*/  BSYNC B1 ;  /* 0x0000000000017941 */ /* 0x000fea0003800000 */
.L_x_42:
[----:B------:R-:W2:Y:S01]  /*5970*/  LDL.LU R162, [R1+0x14] ;  /* 0x0000140001a27983 */ /* 0x000ea20000300800 */
[----:B-1---5:R-:W-:Y:S01]  /*5980*/  IMAD.U32 R161, R23, 0x10000, RZ ;  /* 0x0001000017a17824 */ /* 0x022fe200078e00ff */
[----:B------:R-:W-:Y:S01]  /*5990*/  ISETP.GT.AND P1, PT, R0, 0x8, P0 ;  /* 0x000000080000780c */ /* 0x000fe20000724270 */
[----:B------:R-:W-:Y:S02]  /*59a0*/  BSSY B1, `(.L_x_44) ;  /* 0x0000007000017945 */ /* 0x000fe40003800000 */
[----:B------:R-:W-:-:S04]  /*59b0*/  FMUL R161, R161, R16 ;  /* 0x00000010a1a17220 */ /* 0x000fc80000400000 */
[----:B--2---:R-:W-:-:S05]  /*59c0*/  FFMA R161, R162, R2, R161 ;  /* 0x00000002a2a17223 */ /* 0x004fca00000000a1 */
[----:B------:R-:W-:-:S05]  /*59d0*/  F2FP.BF16.F32.PACK_AB R161, RZ, R161 ;  /* 0x000000a1ffa1723e */ /* 0x000fca00000010ff */
[----:B------:R1:W-:Y:S01]  /*59e0*/  @P2 STG.E.U16 desc[UR36][R4.64+0x12], R161 ;  /* 0x000012a104002986 */ /* 0x0003e2000c101524 */
[----:B------:R-:W-:Y:S05]  /*59f0*/  @!P1 BRA `(.L_x_45) ;  /* 0x0000000000049947 */ /* 0x000fea0003800000 */
[----:B------:R2:W5:Y:S02]  /*5a00*/  LDG.E.LTC128B.U16 R23, desc[UR36][R8.64+0x10] ;  /* 0x0000102408177981 */ /* 0x000564000c1e1520 */
.L_x_45:
[----:B------:R-:W-:Y:S05]  /*5a10*/  BSYNC B1 ;  /* 0x0000000000017941 */ /* 0x000fea0003800000 */
.L_x_44:
        /* <DEDUP_REMOVED lines=10> */
.L_x_47:
[----:B------:R-:W-:Y:S05]  /*5ac0*/  BSYNC B1 ;  /* 0x0000000000017941 */ /* 0x000fea0003800000 */
.L_x_46:
        /* <DEDUP_REMOVED lines=10> */
.L_x_49:
[----:B------:R-:W-:Y:S05]  /*5b70*/  BSYNC B1 ;  /* 0x0000000000017941 */ /* 0x000fea0003800000 */
.L_x_48:
[----:B------:R-:W3:Y:S01]  /*5b80*/  LDL.LU R162, [R1+0x20] ;  /* 0x0000200001a27983 */ /* 0x000ee20000300800 */
[----:B-1---5:R-:W-:Y:S01]  /*5b90*/  SHF.L.U32 R161, R23, 0x10, RZ ;  /* 0x0000001017a17819 */ /* 0x022fe200000006ff */
[----:B------:R-:W-:Y:S01]  /*5ba0*/  BSSY B1, `(.L_x_50) ;  /* 0x0000008000017945 */ /* 0x000fe20003800000 */
[----:B------:R-:W-:-:S03]  /*5bb0*/  ISETP.GT.AND P2, PT, R0, 0x11, P3 ;  /* 0x000000110000780c */ /* 0x000fc60001f44270 */
[----:B------:R-:W-:-:S04]  /*5bc0*/  FMUL R161, R161, R16 ;  /* 0x00000010a1a17220 */ /* 0x000fc80000400000 */
[----:B---3--:R-:W-:-:S05]  /*5bd0*/  FFMA R161, R162, R2, R161 ;  /* 0x00000002a2a17223 */ /* 0x008fca00000000a1 */
[----:B------:R-:W-:-:S05]  /*5be0*/  F2FP.BF16.F32.PACK_AB R161, RZ, R161 ;  /* 0x000000a1ffa1723e */ /* 0x000fca00000010ff */
[----:B------:R1:W-:Y:S01]  /*5bf0*/  @P1 STG.E.U16 desc[UR36][R4.64+0x20], R161 ;  /* 0x000020a104001986 */ /* 0x0003e2000c101524 */
[----:B------:R-:W-:Y:S05]  /*5c00*/  @!P2 BRA `(.L_x_51) ;  /* 0x000000000004a947 */ /* 0x000fea0003800000 */
[----:B------:R3:W5:Y:S02]  /*5c10*/  LDG.E.LTC128B.U16 R23, desc[UR36][R10.64+0x22] ;  /* 0x000022240a177981 */ /* 0x000764000c1e1520 */
.L_x_51:
[----:B------:R-:W-:Y:S05]  /*5c20*/  BSYNC B1 ;  /* 0x0000000000017941 */ /* 0x000fea0003800000 */
.L_x_50:
        /* <DEDUP_REMOVED lines=10> */
.L_x_53:
[----:B------:R-:W-:Y:S05]  /*5cd0*/  BSYNC B1 ;  /* 0x0000000000017941 */ /* 0x000fea0003800000 */
.L_x_52:
        /* <DEDUP_REMOVED lines=10> */
.L_x_55:
[----:B------:R-:W-:Y:S05]  /*5d80*/  BSYNC B1 ;  /* 0x0000000000017941 */ /* 0x000fea0003800000 */
.L_x_54:
        /* <DEDUP_REMOVED lines=10> */
.L_x_57:
[----:B------:R-:W-:Y:S05]  /*5e30*/  BSYNC B1 ;  /* 0x0000000000017941 */ /* 0x000fea0003800000 */
.L_x_56:
        /* <DEDUP_REMOVED lines=10> */
.L_x_59:
[----:B------:R-:W-:Y:S05]  /*5ee0*/  BSYNC B1 ;  /* 0x0000000000017941 */ /* 0x000fea0003800000 */
.L_x_58:
        /* <DEDUP_REMOVED lines=10> */
.L_x_61:
[----:B------:R-:W-:Y:S05]  /*5f90*/  BSYNC B1 ;  /* 0x0000000000017941 */ /* 0x000fea0003800000 */
.L_x_60:
        /* <DEDUP_REMOVED lines=10> */
.L_x_63:
[----:B------:R-:W-:Y:S05]  /*6040*/  BSYNC B1 ;  /* 0x0000000000017941 */ /* 0x000fea0003800000 */
.L_x_62:
[----:B------:R-:W2:Y:S01]  /*6050*/  LDL.LU R162, [R1+0x3c] ;  /* 0x00003c0001a27983 */ /* 0x000ea20000300800 */
[----:B-1---5:R-:W-:Y:S01]  /*6060*/  SHF.L.U32 R161, R23, 0x10, RZ ;  /* 0x0000001017a17819 */ /* 0x022fe200000006ff */
[----:B------:R-:W-:Y:S01]  /*6070*/  BSSY B1, `(.L_x_64) ;  /* 0x0000008000017945 */ /* 0x000fe20003800000 */
[----:B------:R-:W-:-:S03]  /*6080*/  ISETP.GT.AND P1, PT, R0, 0x20, P3 ;  /* 0x000000200000780c */ /* 0x000fc60001f24270 */
[----:B------:R-:W-:-:S04]  /*6090*/  FMUL R161, R161, R16 ;  /* 0x00000010a1a17220 */ /* 0x000fc80000400000 */
[----:B--2---:R-:W-:-:S05]  /*60a0*/  FFMA R161, R162, R2, R161 ;  /* 0x00000002a2a17223 */ /* 0x004fca00000000a1 */
[----:B------:R-:W-:-:S05]  /*60b0*/  F2FP.BF16.F32.PACK_AB R161, RZ, R161 ;  /* 0x000000a1ffa1723e */ /* 0x000fca00000010ff */
[----:B------:R1:W-:Y:S01]  /*60c0*/  @P2 STG.E.U16 desc[UR36][R6.64+0x32], R161 ;  /* 0x000032a106002986 */ /* 0x0003e2000c101524 */
[----:B------:R-:W-:Y:S05]  /*60d0*/  @!P1 BRA `(.L_x_65) ;  /* 0x0000000000049947 */ /* 0x000fea0003800000 */
[----:B------:R2:W5:Y:S02]  /*60e0*/  LDG.E.LTC128B.U16 R23, desc[UR36][R10.64+0x40] ;  /* 0x000040240a177981 */ /* 0x000564000c1e1520 */
.L_x_65:
[----:B------:R-:W-:Y:S05]  /*60f0*/  BSYNC B1 ;  /* 0x0000000000017941 */ /* 0x000fea0003800000 */
.L_x_64:
        /* <DEDUP_REMOVED lines=10> */
.L_x_67:
[----:B------:R-:W-:Y:S05]  /*61a0*/  BSYNC B1 ;  /* 0x0000000000017941 */ /* 0x000fea0003800000 */
.L_x_66:
        /* <DEDUP_REMOVED lines=10> */
.L_x_69:
[----:B------:R-:W-:Y:S05]  /*6250*/  BSYNC B1 ;  /* 0x0000000000017941 */ /* 0x000fea0003800000 */
.L_x_68:
        /* <DEDUP_REMOVED lines=10> */
.L_x_71:
[----:B------:R-:W-:Y:S05]  /*6300*/  BSYNC B1 ;  /* 0x0000000000017941 */ /* 0x000fea0003800000 */
.L_x_70:
        /* <DEDUP_REMOVED lines=10> */
.L_x_73:
[----:B------:R-:W-:Y:S05]  /*63b0*/  BSYNC B1 ;  /* 0x0000000000017941 */ /* 0x000fea0003800000 */
.L_x_72:
        /* <DEDUP_REMOVED lines=10> */
.L_x_75:
[----:B------:R-:W-:Y:S05]  /*6460*/  BSYNC B1 ;  /* 0x0000000000017941 */ /* 0x000fea0003800000 */
.L_x_74:
        /* <DEDUP_REMOVED lines=10> */
.L_x_77:
[----:B------:R-:W-:Y:S05]  /*6510*/  BSYNC B1 ;  /* 0x0000000000017941 */ /* 0x000fea0003800000 */
.L_x_76:
        /* <DEDUP_REMOVED lines=10> */
.L_x_79:
[----:B------:R-:W-:Y:S05]  /*65c0*/  BSYNC B1 ;  /* 0x0000000000017941 */ /* 0x000fea0003800000 */
.L_x_78:
        /* <DEDUP_REMOVED lines=10> */
.L_x_81:
[----:B------:R-:W-:Y:S05]  /*6670*/  BSYNC B1 ;  /* 0x0000000000017941 */ /* 0x000fea0003800000 */
.L_x_80:
        /* <DEDUP_REMOVED lines=10> */
.L_x_83:
[----:B------:R-:W-:Y:S05]  /*6720*/  BSYNC B1 ;  /* 0x0000000000017941 */ /* 0x000fea0003800000 */
.L_x_82:
        /* <DEDUP_REMOVED lines=10> */
.L_x_85:
[----:B------:R-:W-:Y:S05]  /*67d0*/  BSYNC B1 ;  /* 0x0000000000017941 */ /* 0x000fea0003800000 */
.L_x_84:
        /* <DEDUP_REMOVED lines=10> */
.L_x_87:
[----:B------:R-:W-:Y:S05]  /*6880*/  BSYNC B1 ;  /* 0x0000000000017941 */ /* 0x000fea0003800000 */
.L_x_86:
        /* <DEDUP_REMOVED lines=10> */
.L_x_89:
[----:B------:R-:W-:Y:S05]  /*6930*/  BSYNC B1 ;  /* 0x0000000000017941 */ /* 0x000fea0003800000 */
.L_x_88:
        /* <DEDUP_REMOVED lines=10> */
.L_x_91:
[----:B------:R-:W-:Y:S05]  /*69e0*/  BSYNC B1 ;  /* 0x0000000000017941 */ /* 0x000fea0003800000 */
.L_x_90:
        /* <DEDUP_REMOVED lines=10> */
.L_x_93:
[----:B------:R-:W-:Y:S05]  /*6a90*/  BSYNC B1 ;  /* 0x0000000000017941 */ /* 0x000fea0003800000 */
.L_x_92:
        /* <DEDUP_REMOVED lines=10> */
.L_x_95:
[----:B------:R-:W-:Y:S05]  /*6b40*/  BSYNC B1 ;  /* 0x0000000000017941 */ /* 0x000fea0003800000 */
.L_x_94:
        /* <DEDUP_REMOVED lines=10> */
.L_x_97:
[----:B------:R-:W-:Y:S05]  /*6bf0*/  BSYNC B1 ;  /* 0x0000000000017941 */ /* 0x000fea0003800000 */
.L_x_96:
        /* <DEDUP_REMOVED lines=10> */
.L_x_99:
[----:B------:R-:W-:Y:S05]  /*6ca0*/  BSYNC B1 ;  /* 0x0000000000017941 */ /* 0x000fea0003800000 */
.L_x_98:
        /* <DEDUP_REMOVED lines=10> */
.L_x_101:
[----:B------:R-:W-:Y:S05]  /*6d50*/  BSYNC B1 ;  /* 0x0000000000017941 */ /* 0x000fea0003800000 */
.L_x_100:
        /* <DEDUP_REMOVED lines=10> */
.L_x_103:
[----:B------:R-:W-:Y:S05]  /*6e00*/  BSYNC B1 ;  /* 0x0000000000017941 */ /* 0x000fea0003800000 */
.L_x_102:
        /* <DEDUP_REMOVED lines=10> */
.L_x_105:
[----:B------:R-:W-:Y:S05]  /*6eb0*/  BSYNC B1 ;  /* 0x0000000000017941 */ /* 0x000fea0003800000 */
.L_x_104:
        /* <DEDUP_REMOVED lines=10> */
.L_x_107:
[----:B------:R-:W-:Y:S05]  /*6f60*/  BSYNC B1 ;  /* 0x0000000000017941 */ /* 0x000fea0003800000 */
.L_x_106:
        /* <DEDUP_REMOVED lines=10> */
.L_x_109:
[----:B------:R-:W-:Y:S05]  /*7010*/  BSYNC B1 ;  /* 0x0000000000017941 */ /* 0x000fea0003800000 */
.L_x_108:
        /* <DEDUP_REMOVED lines=10> */
.L_x_111:
[----:B------:R-:W-:Y:S05]  /*70c0*/  BSYNC B1 ;  /* 0x0000000000017941 */ /* 0x000fea0003800000 */
.L_x_110:
        /* <DEDUP_REMOVED lines=10> */
.L_x_113:
[----:B------:R-:W-:Y:S05]  /*7170*/  BSYNC B1 ;  /* 0x0000000000017941 */ /* 0x000fea0003800000 */
.L_x_112:
        /* <DEDUP_REMOVED lines=10> */
.L_x_115:
[----:B------:R-:W-:Y:S05]  /*7220*/  BSYNC B1 ;  /* 0x0000000000017941 */ /* 0x000fea0003800000 */
.L_x_114:
        /* <DEDUP_REMOVED lines=10> */
.L_x_117:
[----:B------:R-:W-:Y:S05]  /*72d0*/  BSYNC B1 ;  /* 0x0000000000017941 */ /* 0x000fea0003800000 */
.L_x_116:
        /* <DEDUP_REMOVED lines=10> */
.L_x_119:
[----:B------:R-:W-:Y:S05]  /*7380*/  BSYNC B1 ;  /* 0x0000000000017941 */ /* 0x000fea0003800000 */
.L_x_118:
        /* <DEDUP_REMOVED lines=10> */
.L_x_121:
[----:B------:R-:W-:Y:S05]  /*7430*/  BSYNC B1 ;  /* 0x0000000000017941 */ /* 0x000fea0003800000 */
.L_x_120:
        /* <DEDUP_REMOVED lines=10> */
.L_x_123:
[----:B------:R-:W-:Y:S05]  /*74e0*/  BSYNC B1 ;  /* 0x0000000000017941 */ /* 0x000fea0003800000 */
.L_x_122:
        /* <DEDUP_REMOVED lines=10> */
.L_x_125:
[----:B------:R-:W-:Y:S05]  /*7590*/  BSYNC B1 ;  /* 0x0000000000017941 */ /* 0x000fea0003800000 */
.L_x_124:
        /* <DEDUP_REMOVED lines=10> */
.L_x_127:
[----:B------:R-:W-:Y:S05]  /*7640*/  BSYNC B1 ;  /* 0x0000000000017941 */ /* 0x000fea0003800000 */
.L_x_126:
        /* <DEDUP_REMOVED lines=10> */
.L_x_129:
[----:B------:R-:W-:Y:S05]  /*76f0*/  BSYNC B1 ;  /* 0x0000000000017941 */ /* 0x000fea0003800000 */
.L_x_128:
        /* <DEDUP_REMOVED lines=10> */
.L_x_131:
[----:B------:R-:W-:Y:S05]  /*77a0*/  BSYNC B1 ;  /* 0x0000000000017941 */ /* 0x000fea0003800000 */
.L_x_130:
        /* <DEDUP_REMOVED lines=10> */
.L_x_133:
[----:B------:R-:W-:Y:S05]  /*7850*/  BSYNC B1 ;  /* 0x0000000000017941 */ /* 0x000fea0003800000 */
.L_x_132:
        /* <DEDUP_REMOVED lines=10> */
.L_x_135:
[----:B------:R-:W-:Y:S05]  /*7900*/  BSYNC B1 ;  /* 0x0000000000017941 */ /* 0x000fea0003800000 */
.L_x_134:
        /* <DEDUP_REMOVED lines=10> */
.L_x_137:
[----:B------:R-:W-:Y:S05]  /*79b0*/  BSYNC B1 ;  /* 0x0000000000017941 */ /* 0x000fea0003800000 */
.L_x_136:
        /* <DEDUP_REMOVED lines=10> */
.L_x_139:
[----:B------:R-:W-:Y:S05]  /*7a60*/  BSYNC B1 ;  /* 0x0000000000017941 */ /* 0x000fea0003800000 */
.L_x_138:
        /* <DEDUP_REMOVED lines=10> */
.L_x_141:
[----:B------:R-:W-:Y:S05]  /*7b10*/  BSYNC B1 ;  /* 0x0000000000017941 */ /* 0x000fea0003800000 */
.L_x_140:
        /* <DEDUP_REMOVED lines=10> */
.L_x_143:
[----:B------:R-:W-:Y:S05]  /*7bc0*/  BSYNC B1 ;  /* 0x0000000000017941 */ /* 0x000fea0003800000 */
.L_x_142:
        /* <DEDUP_REMOVED lines=10> */
.L_x_145:
[----:B------:R-:W-:Y:S05]  /*7c70*/  BSYNC B1 ;  /* 0x0000000000017941 */ /* 0x000fea0003800000 */
.L_x_144:
        /* <DEDUP_REMOVED lines=10> */
.L_x_147:
[----:B------:R-:W-:Y:S05]  /*7d20*/  BSYNC B1 ;  /* 0x0000000000017941 */ /* 0x000fea0003800000 */
.L_x_146:
        /* <DEDUP_REMOVED lines=10> */
.L_x_149:
[----:B------:R-:W-:Y:S05]  /*7dd0*/  BSYNC B1 ;  /* 0x0000000000017941 */ /* 0x000fea0003800000 */
.L_x_148:
        /* <DEDUP_REMOVED lines=10> */
.L_x_151:
[----:B------:R-:W-:Y:S05]  /*7e80*/  BSYNC B1 ;  /* 0x0000000000017941 */ /* 0x000fea0003800000 */
.L_x_150:
        /* <DEDUP_REMOVED lines=10> */
.L_x_153:
[----:B------:R-:W-:Y:S05]  /*7f30*/  BSYNC B1 ;  /* 0x0000000000017941 */ /* 0x000fea0003800000 */
.L_x_152:
        /* <DEDUP_REMOVED lines=10> */
.L_x_155:
[----:B------:R-:W-:Y:S05]  /*7fe0*/  BSYNC B1 ;  /* 0x0000000000017941 */ /* 0x000fea0003800000 */
.L_x_154:
        /* <DEDUP_REMOVED lines=10> */
.L_x_157:
[----:B------:R-:W-:Y:S05]  /*8090*/  BSYNC B1 ;  /* 0x0000000000017941 */ /* 0x000fea0003800000 */
.L_x_156:
        /* <DEDUP_REMOVED lines=10> */
.L_x_159:
[----:B------:R-:W-:Y:S05]  /*8140*/  BSYNC B1 ;  /* 0x0000000000017941 */ /* 0x000fea0003800000 */
.L_x_158:
        /* <DEDUP_REMOVED lines=10> */
.L_x_161:
[----:B------:R-:W-:Y:S05]  /*81f0*/  BSYNC B1 ;  /* 0x0000000000017941 */ /* 0x000fea0003800000 */
.L_x_160:
        /* <DEDUP_REMOVED lines=10> */
.L_x_163:
[----:B------:R-:W-:Y:S05]  /*82a0*/  BSYNC B1 ;  /* 0x0000000000017941 */ /* 0x000fea0003800000 */
.L_x_162:
        /* <DEDUP_REMOVED lines=10> */
.L_x_165:
[----:B------:R-:W-:Y:S05]  /*8350*/  BSYNC B1 ;  /* 0x0000000000017941 */ /* 0x000fea0003800000 */
.L_x_164:
        /* <DEDUP_REMOVED lines=10> */
.L_x_167:
[----:B------:R-:W-:Y:S05]  /*8400*/  BSYNC B1 ;  /* 0x0000000000017941 */ /* 0x000fea0003800000 */
.L_x_166:
        /* <DEDUP_REMOVED lines=10> */
.L_x_169:
[----:B------:R-:W-:Y:S05]  /*84b0*/  BSYNC B1 ;  /* 0x0000000000017941 */ /* 0x000fea0003800000 */
.L_x_168:
        /* <DEDUP_REMOVED lines=10> */
.L_x_171:
[----:B------:R-:W-:Y:S05]  /*8560*/  BSYNC B1 ;  /* 0x0000000000017941 */ /* 0x000fea0003800000 */
.L_x_170:
        /* <DEDUP_REMOVED lines=10> */
.L_x_173:
[----:B------:R-:W-:Y:S05]  /*8610*/  BSYNC B1 ;  /* 0x0000000000017941 */ /* 0x000fea0003800000 */
.L_x_172:
        /* <DEDUP_REMOVED lines=10> */
.L_x_175:
[----:B------:R-:W-:Y:S05]  /*86c0*/  BSYNC B1 ;  /* 0x0000000000017941 */ /* 0x000fea0003800000 */
.L_x_174:
        /* <DEDUP_REMOVED lines=10> */
.L_x_177:
[----:B------:R-:W-:Y:S05]  /*8770*/  BSYNC B1 ;  /* 0x0000000000017941 */ /* 0x000fea0003800000 */
.L_x_176:
        /* <DEDUP_REMOVED lines=10> */
.L_x_179:
[----:B------:R-:W-:Y:S05]  /*8820*/  BSYNC B1 ;  /* 0x0000000000017941 */ /* 0x000fea0003800000 */
.L_x_178:
        /* <DEDUP_REMOVED lines=10> */
.L_x_181:
[----:B------:R-:W-:Y:S05]  /*88d0*/  BSYNC B1 ;  /* 0x0000000000017941 */ /* 0x000fea0003800000 */
.L_x_180:
        /* <DEDUP_REMOVED lines=10> */
.L_x_183:
[----:B------:R-:W-:Y:S05]  /*8980*/  BSYNC B1 ;  /* 0x0000000000017941 */ /* 0x000fea0003800000 */
.L_x_182:
        /* <DEDUP_REMOVED lines=10> */
.L_x_185:
[----:B------:R-:W-:Y:S05]  /*8a30*/  BSYNC B1 ;  /* 0x0000000000017941 */ /* 0x000fea0003800000 */
.L_x_184:
        /* <DEDUP_REMOVED lines=10> */
.L_x_187:
[----:B------:R-:W-:Y:S05]  /*8ae0*/  BSYNC B1 ;  /* 0x0000000000017941 */ /* 0x000fea0003800000 */
.L_x_186:
        /* <DEDUP_REMOVED lines=10> */
.L_x_189:
[----:B------:R-:W-:Y:S05]  /*8b90*/  BSYNC B1 ;  /* 0x0000000000017941 */ /* 0x000fea0003800000 */
.L_x_188:
        /* <DEDUP_REMOVED lines=10> */
.L_x_191:
[----:B------:R-:W-:Y:S05]  /*8c40*/  BSYNC B1 ;  /* 0x0000000000017941 */ /* 0x000fea0003800000 */
.L_x_190:
        /* <DEDUP_REMOVED lines=10> */
.L_x_193:
[----:B------:R-:W-:Y:S05]  /*8cf0*/  BSYNC B1 ;  /* 0x0000000000017941 */ /* 0x000fea0003800000 */
.L_x_192:
        /* <DEDUP_REMOVED lines=10> */
.L_x_195:
[----:B------:R-:W-:Y:S05]  /*8da0*/  BSYNC B1 ;  /* 0x0000000000017941 */ /* 0x000fea0003800000 */
.L_x_194:
        /* <DEDUP_REMOVED lines=10> */
.L_x_197:
[----:B------:R-:W-:Y:S05]  /*8e50*/  BSYNC B1 ;  /* 0x0000000000017941 */ /* 0x000fea0003800000 */
.L_x_196:
        /* <DEDUP_REMOVED lines=10> */
.L_x_199:
[----:B------:R-:W-:Y:S05]  /*8f00*/  BSYNC B1 ;  /* 0x0000000000017941 */ /* 0x000fea0003800000 */
.L_x_198:
        /* <DEDUP_REMOVED lines=10> */
.L_x_201:
[----:B------:R-:W-:Y:S05]  /*8fb0*/  BSYNC B1 ;  /* 0x0000000000017941 */ /* 0x000fea0003800000 */
.L_x_200:
        /* <DEDUP_REMOVED lines=10> */
.L_x_203:
[----:B------:R-:W-:Y:S05]  /*9060*/  BSYNC B1 ;  /* 0x0000000000017941 */ /* 0x000fea0003800000 */
.L_x_202:
        /* <DEDUP_REMOVED lines=10> */
.L_x_205:
[----:B------:R-:W-:Y:S05]  /*9110*/  BSYNC B1 ;  /* 0x0000000000017941 */ /* 0x000fea0003800000 */
.L_x_204:
        /* <DEDUP_REMOVED lines=10> */
.L_x_207:
[----:B------:R-:W-:Y:S05]  /*91c0*/  BSYNC B1 ;  /* 0x0000000000017941 */ /* 0x000fea0003800000 */
.L_x_206:
        /* <DEDUP_REMOVED lines=10> */
.L_x_209:
[----:B------:R-:W-:Y:S05]  /*9270*/  BSYNC B1 ;  /* 0x0000000000017941 */ /* 0x000fea0003800000 */
.L_x_208:
        /* <DEDUP_REMOVED lines=10> */
.L_x_211:
[----:B------:R-:W-:Y:S05]  /*9320*/  BSYNC B1 ;  /* 0x0000000000017941 */ /* 0x000fea0003800000 */
.L_x_210:
        /* <DEDUP_REMOVED lines=10> */
.L_x_213:
[----:B------:R-:W-:Y:S05]  /*93d0*/  BSYNC B1 ;  /* 0x0000000000017941 */ /* 0x000fea0003800000 */
.L_x_212:
        /* <DEDUP_REMOVED lines=10> */
.L_x_215:
[----:B------:R-:W-:Y:S05]  /*9480*/  BSYNC B1 ;  /* 0x0000000000017941 */ /* 0x000fea0003800000 */
.L_x_214:
        /* <DEDUP_REMOVED lines=10> */
.L_x_217:
[----:B------:R-:W-:Y:S05]  /*9530*/  BSYNC B1 ;  /* 0x0000000000017941 */ /* 0x000fea0003800000 */
.L_x_216:
        /* <DEDUP_REMOVED lines=10> */
.L_x_219:
[----:B------:R-:W-:Y:S05]  /*95e0*/  BSYNC B1 ;  /* 0x0000000000017941 */ /* 0x000fea0003800000 */
.L_x_218:
        /* <DEDUP_REMOVED lines=10> */
.L_x_221:
[----:B------:R-:W-:Y:S05]  /*9690*/  BSYNC B1 ;  /* 0x0000000000017941 */ /* 0x000fea0003800000 */
.L_x_220:
        /* <DEDUP_REMOVED lines=10> */
.L_x_223:
[----:B------:R-:W-:Y:S05]  /*9740*/  BSYNC B1 ;  /* 0x0000000000017941 */ /* 0x000fea0003800000 */
.L_x_222:
        /* <DEDUP_REMOVED lines=10> */
.L_x_225:
[----:B------:R-:W-:Y:S05]  /*97f0*/  BSYNC B1 ;  /* 0x0000000000017941 */ /* 0x000fea0003800000 */
.L_x_224:
        /* <DEDUP_REMOVED lines=10> */
.L_x_227:
[----:B------:R-:W-:Y:S05]  /*98a0*/  BSYNC B1 ;  /* 0x0000000000017941 */ /* 0x000fea0003800000 */
.L_x_226:
        /* <DEDUP_REMOVED lines=10> */
.L_x_229:
[----:B------:R-:W-:Y:S05]  /*9950*/  BSYNC B1 ;  /* 0x0000000000017941 */ /* 0x000fea0003800000 */
.L_x_228:
        /* <DEDUP_REMOVED lines=10> */
.L_x_231:
[----:B------:R-:W-:Y:S05]  /*9a00*/  BSYNC B1 ;  /* 0x0000000000017941 */ /* 0x000fea0003800000 */
.L_x_230:
        /* <DEDUP_REMOVED lines=10> */
.L_x_233:
[----:B------:R-:W-:Y:S05]  /*9ab0*/  BSYNC B1 ;  /* 0x0000000000017941 */ /* 0x000fea0003800000 */
.L_x_232:
        /* <DEDUP_REMOVED lines=10> */
.L_x_235:
[----:B------:R-:W-:Y:S05]  /*9b60*/  BSYNC B1 ;  /* 0x0000000000017941 */ /* 0x000fea0003800000 */
.L_x_234:
        /* <DEDUP_REMOVED lines=10> */
.L_x_237:
[----:B------:R-:W-:Y:S05]  /*9c10*/  BSYNC B1 ;  /* 0x0000000000017941 */ /* 0x000fea0003800000 */
.L_x_236:
        /* <DEDUP_REMOVED lines=10> */
.L_x_239:
[----:B------:R-:W-:Y:S05]  /*9cc0*/  BSYNC B1 ;  /* 0x0000000000017941 */ /* 0x000fea0003800000 */
.L_x_238:
        /* <DEDUP_REMOVED lines=10> */
.L_x_241:
[----:B------:R-:W-:Y:S05]  /*9d70*/  BSYNC B1 ;  /* 0x0000000000017941 */ /* 0x000fea0003800000 */
.L_x_240:
        /* <DEDUP_REMOVED lines=10> */
.L_x_243:
[----:B------:R-:W-:Y:S05]  /*9e20*/  BSYNC B1 ;  /* 0x0000000000017941 */ /* 0x000fea0003800000 */
.L_x_242:
        /* <DEDUP_REMOVED lines=10> */
.L_x_245:
[----:B------:R-:W-:Y:S05]  /*9ed0*/  BSYNC B1 ;  /* 0x0000000000017941 */ /* 0x000fea0003800000 */
.L_x_244:
        /* <DEDUP_REMOVED lines=10> */
.L_x_247:
[----:B------:R-:W-:Y:S05]  /*9f80*/  BSYNC B1 ;  /* 0x0000000000017941 */ /* 0x000fea0003800000 */
.L_x_246:
        /* <DEDUP_REMOVED lines=10> */
.L_x_249:
[----:B------:R-:W-:Y:S05]  /*a030*/  BSYNC B1 ;  /* 0x0000000000017941 */ /* 0x000fea0003800000 */
.L_x_248:
        /* <DEDUP_REMOVED lines=10> */
.L_x_251:
[----:B------:R-:W-:Y:S05]  /*a0e0*/  BSYNC B1 ;  /* 0x0000000000017941 */ /* 0x000fea0003800000 */
.L_x_250:
        /* <DEDUP_REMOVED lines=10> */
.L_x_253:
[----:B------:R-:W-:Y:S05]  /*a190*/  BSYNC B1 ;  /* 0x0000000000017941 */ /* 0x000fea0003800000 */
.L_x_252:
        /* <DEDUP_REMOVED lines=10> */
.L_x_255:
[----:B------:R-:W-:Y:S05]  /*a240*/  BSYNC B1 ;  /* 0x0000000000017941 */ /* 0x000fea0003800000 */
.L_x_254:
        /* <DEDUP_REMOVED lines=10> */
.L_x_257:
[----:B------:R-:W-:Y:S05]  /*a2f0*/  BSYNC B1 ;  /* 0x0000000000017941 */ /* 0x000fea0003800000 */
.L_x_256:
        /* <DEDUP_REMOVED lines=10> */
.L_x_259:
[----:B------:R-:W-:Y:S05]  /*a3a0*/  BSYNC B1 ;  /* 0x0000000000017941 */ /* 0x000fea0003800000 */
.L_x_258:
        /* <DEDUP_REMOVED lines=10> */
.L_x_261:
[----:B------:R-:W-:Y:S05]  /*a450*/  BSYNC B1 ;  /* 0x0000000000017941 */ /* 0x000fea0003800000 */
.L_x_260:
        /* <DEDUP_REMOVED lines=10> */
.L_x_263:
[----:B------:R-:W-:Y:S05]  /*a500*/  BSYNC B1 ;  /* 0x0000000000017941 */ /* 0x000fea0003800000 */
.L_x_262:
        /* <DEDUP_REMOVED lines=10> */
.L_x_265:
[----:B------:R-:W-:Y:S05]  /*a5b0*/  BSYNC B1 ;  /* 0x0000000000017941 */ /* 0x000fea0003800000 */
.L_x_264:
        /* <DEDUP_REMOVED lines=10> */
.L_x_267:
[----:B------:R-:W-:Y:S05]  /*a660*/  BSYNC B1 ;  /* 0x0000000000017941 */ /* 0x000fea0003800000 */
.L_x_266:
        /* <DEDUP_REMOVED lines=10> */
.L_x_269:
[----:B------:R-:W-:Y:S05]  /*a710*/  BSYNC B1 ;  /* 0x0000000000017941 */ /* 0x000fea0003800000 */
.L_x_268:
        /* <DEDUP_REMOVED lines=10> */
.L_x_271:
[----:B------:R-:W-:Y:S05]  /*a7c0*/  BSYNC B1 ;  /* 0x0000000000017941 */ /* 0x000fea0003800000 */
.L_x_270:
        /* <DEDUP_REMOVED lines=10> */
.L_x_273:
[----:B------:R-:W-:Y:S05]  /*a870*/  BSYNC B1 ;  /* 0x0000000000017941 */ /* 0x000fea0003800000 */
.L_x_272:
        /* <DEDUP_REMOVED lines=10> */
.L_x_275:
[----:B------:R-:W-:Y:S05]  /*a920*/  BSYNC B1 ;  /* 0x0000000000017941 */ /* 0x000fea0003800000 */
.L_x_274:
        /* <DEDUP_REMOVED lines=10> */
.L_x_277:
[----:B------:R-:W-:Y:S05]  /*a9d0*/  BSYNC B1 ;  /* 0x0000000000017941 */ /* 0x000fea0003800000 */
.L_x_276:
        /* <DEDUP_REMOVED lines=10> */
.L_x_279:
[----:B------:R-:W-:Y:S05]  /*aa80*/  BSYNC B1 ;  /* 0x0000000000017941 */ /* 0x000fea0003800000 */
.L_x_278:
        /* <DEDUP_REMOVED lines=10> */
.L_x_281:
[----:B------:R-:W-:Y:S05]  /*ab30*/  BSYNC B1 ;  /* 0x0000000000017941 */ /* 0x000fea0003800000 */
.L_x_280:
        /* <DEDUP_REMOVED lines=10> */
.L_x_283:
[----:B------:R-:W-:Y:S05]  /*abe0*/  BSYNC B1 ;  /* 0x0000000000017941 */ /* 0x000fea0003800000 */
.L_x_282:
[----:B0-234-:R-:W2:Y:S01]  /*abf0*/  LDL.LU R10, [R1+0x1f4] ;  /* 0x0001f400010a7983 */ /* 0x01dea20000300800 */
[----:B-----5:R-:W-:Y:S01]  /*ac00*/  IMAD.U32 R11, R23, 0x10000, RZ ;  /* 0x00010000170b7824 */ /* 0x020fe200078e00ff */
        /* <DEDUP_REMOVED lines=8> */
.L_x_285:
[----:B------:R-:W-:Y:S05]  /*ac90*/  BSYNC B1 ;  /* 0x0000000000017941 */ /* 0x000fea0003800000 */
.L_x_284:
[----:B------:R-:W3:Y:S01]  /*aca0*/  LDL.LU R10, [R1+0x1f8] ;  /* 0x0001f800010a7983 */ /* 0x000ee20000300800 */
[----:B0----5:R-:W-:Y:S01]  /*acb0*/  IMAD.U32 R11, R23, 0x10000, RZ ;  /* 0x00010000170b7824 */ /* 0x021fe200078e00ff */
[----:B------:R-:W-:Y:S01]  /*acc0*/  ISETP.GT.AND P1, PT, R0, 0xf9, P0 ;  /* 0x000000f90000780c */ /* 0x000fe20000724270 */
[----:B------:R-:W-:Y:S01]  /*acd0*/  BSSY B1, `(.L_x_286) ;  /* 0x000000a000017945 */ /* 0x000fe20003800000 */
[----:B------:R-:W-:Y:S01]  /*ace0*/  IADD3 R169, P0, R3, 0x80, RZ ;  /* 0x0000008003a97810 */ /* 0x000fe20007f1e0ff */
[----:B------:R-:W-:-:S04]  /*acf0*/  FMUL R11, R11, R16 ;  /* 0x000000100b0b7220 */ /* 0x000fc80000400000 */
[----:B---3--:R-:W-:-:S05]  /*ad00*/  FFMA R11, R10, R2, R11 ;  /* 0x000000020a0b7223 */ /* 0x008fca000000000b */
[----:B------:R-:W-:-:S04]  /*ad10*/  F2FP.BF16.F32.PACK_AB R11, RZ, R11 ;  /* 0x0000000bff0b723e */ /* 0x000fc800000010ff */
[----:B------:R-:W-:Y:S02]  /*ad20*/  PRMT R3, R11, 0x7610, R3 ;  /* 0x000076100b037816 */ /* 0x000fe40000000003 */
[----:B------:R-:W-:-:S03]  /*ad30*/  IADD3.X R11, RZ, UR7, RZ, P0, !PT ;  /* 0x00000007ff0b7c10 */ /* 0x000fc600087fe4ff */
[----:B------:R0:W-:Y:S01]  /*ad40*/  @P2 STG.E.U16 desc[UR36][R6.64+0x1f0], R3 ;  /* 0x0001f00306002986 */ /* 0x0001e2000c101524 */
[----:B------:R-:W-:Y:S05]  /*ad50*/  @!P1 BRA `(.L_x_287) ;  /* 0x0000000000049947 */ /* 0x000fea0003800000 */
[----:B------:R3:W5:Y:S02]  /*ad60*/  LDG.E.LTC128B.U16 R23, desc[UR36][R8.64+0x1f2] ;  /* 0x0001f22408177981 */ /* 0x000764000c1e1520 */
.L_x_287:
[----:B------:R-:W-:Y:S05]  /*ad70*/  BSYNC B1 ;  /* 0x0000000000017941 */ /* 0x000fea0003800000 */
.L_x_286:
[----:B------:R-:W4:Y:S01]  /*ad80*/  LDL.LU R10, [R1+0x1fc] ;  /* 0x0001fc00010a7983 */ /* 0x000f220000300800 */
[----:B0----5:R-:W-:Y:S01]  /*ad90*/  IMAD.U32 R3, R23, 0x10000, RZ ;  /* 0x0001000017037824 */ /* 0x021fe200078e00ff */
[----:B------:R-:W-:Y:S01]  /*ada0*/  ISETP.GT.AND P0, PT, R153, 0x80, PT ;  /* 0x000000809900780c */ /* 0x000fe20003f04270 */
[----:B--23--:R-:W-:Y:S02]  /*adb0*/  IMAD R8, R11, R14, RZ ;  /* 0x0000000e0b087224 */ /* 0x00cfe400078e02ff */
[----:B------:R-:W-:Y:S01]  /*adc0*/  FMUL R3, R3, R16 ;  /* 0x0000001003037220 */ /* 0x000fe20000400000 */
[----:B------:R-:W-:Y:S01]  /*add0*/  ISETP.GT.AND P3, PT, R0, RZ, P0 ;  /* 0x000000ff0000720c */ /* 0x000fe20000764270 */
[C---:B------:R-:W-:Y:S02]  /*ade0*/  IMAD R167, R169.reuse, R15, R8 ;  /* 0x0000000fa9a77224 */ /* 0x040fe400078e0208 */
[----:B------:R-:W-:-:S04]  /*adf0*/  IMAD.WIDE.U32 R8, R169, R14, R20 ;  /* 0x0000000ea9087225 */ /* 0x000fc800078e0014 */
[----:B------:R-:W-:Y:S02]  /*ae00*/  IMAD.IADD R9, R9, 0x1, R167 ;  /* 0x0000000109097824 */ /* 0x000fe400078e02a7 */
[----:B----4-:R-:W-:Y:S01]  /*ae10*/  FFMA R3, R10, R2, R3 ;  /* 0x000000020a037223 */ /* 0x010fe20000000003 */
[----:B------:R-:W-:-:S04]  /*ae20*/  LEA R10, P2, R8, R12, 0x1 ;  /* 0x0000000c080a7211 */ /* 0x000fc800078408ff */
[----:B------:R-:W-:Y:S02]  /*ae30*/  F2FP.BF16.F32.PACK_AB R3, RZ, R3 ;  /* 0x00000003ff03723e */ /* 0x000fe400000010ff */
[--C-:B------:R-:W-:Y:S02]  /*ae40*/  LEA.HI.X R11, R8, R13, R9.reuse, 0x1, P2 ;  /* 0x0000000d080b7211 */ /* 0x100fe400010f0c09 */
[----:B------:R-:W-:-:S05]  /*ae50*/  PRMT R9, R3, 0x7610, R9 ;  /* 0x0000761003097816 */ /* 0x000fca0000000009 */
[----:B------:R0:W-:Y:S04]  /*ae60*/  @P1 STG.E.U16 desc[UR36][R6.64+0x1f2], R9 ;  /* 0x0001f20906001986 */ /* 0x0001e8000c101524 */
[----:B------:R-:W2:Y:S01]  /*ae70*/  @P3 LDG.E.LTC128B.U16 R23, desc[UR36][R10.64] ;  /* 0x000000240a173981 */ /* 0x000ea2000c1e1520 */
[----:B-1----:R-:W-:Y:S01]  /*ae80*/  IMAD.U32 R161, RZ, RZ, UR8 ;  /* 0x00000008ffa17e24 */ /* 0x002fe2000f8e00ff */
[----:B------:R-:W-:Y:S01]  /*ae90*/  MOV R164, UR9 ;  /* 0x0000000900a47c02 */ /* 0x000fe20008000f00 */
[----:B------:R-:W-:Y:S01]  /*aea0*/  IMAD.U32 R165, RZ, RZ, UR8 ;  /* 0x00000008ffa57e24 */ /* 0x000fe2000f8e00ff */
[----:B------:R-:W-:Y:S01]  /*aeb0*/  ISETP.GT.AND P2, PT, R0, 0x1, P0 ;  /* 0x000000010000780c */ /* 0x000fe20000744270 */
[----:B------:R-:W-:Y:S01]  /*aec0*/  IMAD.SHL.U32 R161, R161, 0x100, RZ ;  /* 0x00000100a1a17824 */ /* 0x000fe200078e00ff */
[----:B------:R-:W-:Y:S01]  /*aed0*/  BSSY B1, `(.L_x_288) ;  /* 0x0000011000017945 */ /* 0x000fe20003800000 */
[----:B0-----:R-:W-:Y:S01]  /*aee0*/  IMAD.WIDE.U32 R8, R169, R14, R18 ;  /* 0x0000000ea9087225 */ /* 0x001fe200078e0012 */
[----:B------:R-:W-:-:S03]  /*aef0*/  SHF.L.U64.HI R165, R165, 0x8, R164 ;  /* 0x00000008a5a57819 */ /* 0x000fc600000102a4 */
[----:B------:R-:W-:Y:S02]  /*af00*/  IMAD.IADD R9, R167, 0x1, R9 ;  /* 0x00000001a7097824 */ /* 0x000fe400078e0209 */
[----:B------:R-:W-:Y:S01]  /*af10*/  IMAD.WIDE.U32 R162, R22, UR43, R8 ;  /* 0x0000002b16a27c25 */ /* 0x000fe2000f8e0008 */
[----:B------:R-:W-:-:S03]  /*af20*/  IADD3 R8, P1, R161, R4, RZ ;  /* 0x00000004a1087210 */ /* 0x000fc60007f3e0ff */
[----:B------:R-:W-:Y:S01]  /*af30*/  IMAD.IADD R7, R159, 0x1, R163 ;  /* 0x000000019f077824 */ /* 0x000fe200078e02a3 */
[----:B------:R-:W-:Y:S01]  /*af40*/  LEA R6, P4, R162, R12, 0x1 ;  /* 0x0000000ca2067211 */ /* 0x000fe200078808ff */
[----:B------:R-:W-:-:S03]  /*af50*/  IMAD.X R9, R165, 0x1, R5, P1 ;  /* 0x00000001a5097824 */ /* 0x000fc600008e0605 */
[----:B------:R-:W-:Y:S01]  /*af60*/  LEA.HI.X R7, R162, R13, R7, 0x1, P4 ;  /* 0x0000000da2077211 */ /* 0x000fe200020f0c07 */
[----:B--2---:R-:W-:-:S04]  /*af70*/  IMAD.U32 R3, R23, 0x10000, RZ ;  /* 0x0001000017037824 */ /* 0x004fc800078e00ff */
[----:B------:R-:W-:-:S04]  /*af80*/  FMUL R3, R3, R16 ;  /* 0x0000001003037220 */ /* 0x000fc80000400000 */
[----:B------:R-:W-:-:S05]  /*af90*/  FFMA R3, R24, R2, R3 ;  /* 0x0000000218037223 */ /* 0x000fca0000000003 */
[----:B------:R-:W-:-:S05]  /*afa0*/  F2FP.BF16.F32.PACK_AB R3, RZ, R3 ;  /* 0x00000003ff03723e */ /* 0x000fca00000010ff */
[----:B------:R0:W-:Y:S01]  /*afb0*/  @P3 STG.E.U16 desc[UR36][R8.64], R3 ;  /* 0x0000000308003986 */ /* 0x0001e2000c101524 */
[----:B------:R-:W-:Y:S05]  /*afc0*/  @!P2 BRA `(.L_x_289) ;  /* 0x000000000004a947 */ /* 0x000fea0003800000 */
[----:B------:R1:W5:Y:S02]  /*afd0*/  LDG.E.LTC128B.U16 R23, desc[UR36][R6.64+0x2] ;  /* 0x0000022406177981 */ /* 0x000364000c1e1520 */
.L_x_289:
[----:B------:R-:W-:Y:S05]  /*afe0*/  BSYNC B1 ;  /* 0x0000000000017941 */ /* 0x000fea0003800000 */
.L_x_288:
[----:B0----5:R-:W-:Y:S01]  /*aff0*/  IMAD.U32 R3, R23, 0x10000, RZ ;  /* 0x0001000017037824 */ /* 0x021fe200078e00ff */
[----:B------:R-:W-:Y:S01]  /*b000*/  ISETP.GT.AND P1, PT, R153, 0x88, PT ;  /* 0x000000889900780c */ /* 0x000fe20003f24270 */
[----:B------:R-:W-:Y:S01]  /*b010*/  IMAD.WIDE.U32 R14, R169, R14, R156 ;  /* 0x0000000ea90e7225 */ /* 0x000fe200078e009c */
[----:B------:R-:W-:Y:S03]  /*b020*/  BSSY B1, `(.L_x_290) ;  /* 0x0000010000017945 */ /* 0x000fe60003800000 */
[----:B------:R-:W-:Y:S01]  /*b030*/  FMUL R10, R3, R16 ;  /* 0x00000010030a7220 */ /* 0x000fe20000400000 */
[----:B------:R-:W-:Y:S01]  /*b040*/  ISETP.GT.AND P3, PT, R0, RZ, P1 ;  /* 0x000000ff0000720c */ /* 0x000fe20000f64270 */
[----:B------:R-:W-:Y:S01]  /*b050*/  IMAD.IADD R167, R167, 0x1, R15 ;  /* 0x00000001a7a77824 */ /* 0x000fe200078e020f */
[----:B------:R-:W-:Y:S01]  /*b060*/  IADD3 R154, P5, R154, R14, RZ ;  /* 0x0000000e9a9a7210 */ /* 0x000fe20007fbe0ff */
[----:B------:R-:W-:Y:S01]  /*b070*/  FFMA R10, R25, R2, R10 ;  /* 0x00000002190a7223 */ /* 0x000fe2000000000a */
[----:B------:R-:W-:-:S03]  /*b080*/  IADD3 R14, P4, R18, R14, RZ ;  /* 0x0000000e120e7210 */ /* 0x000fc60007f9e0ff */
[--C-:B------:R-:W-:Y:S01]  /*b090*/  IMAD.X R20, R167, 0x1, R21.reuse, P5 ;  /* 0x00000001a7147824 */ /* 0x100fe200028e0615 */
[----:B------:R-:W-:Y:S02]  /*b0a0*/  F2FP.BF16.F32.PACK_AB R3, RZ, R10 ;  /* 0x0000000aff03723e */ /* 0x000fe400000010ff */
[C---:B------:R-:W-:Y:S02]  /*b0b0*/  LEA R10, P5, R154.reuse, R12, 0x1 ;  /* 0x0000000c9a0a7211 */ /* 0x040fe400078a08ff */
[----:B------:R-:W-:Y:S02]  /*b0c0*/  PRMT R21, R3, 0x7610, R21 ;  /* 0x0000761003157816 */ /* 0x000fe40000000015 */
[----:B------:R-:W-:Y:S02]  /*b0d0*/  LEA.HI.X R11, R154, R13, R20, 0x1, P5 ;  /* 0x0000000d9a0b7211 */ /* 0x000fe400028f0c14 */
[----:B------:R-:W-:Y:S01]  /*b0e0*/  PRMT R3, R23, 0x7610, R3 ;  /* 0x0000761017037816 */ /* 0x000fe20000000003 */
[----:B------:R0:W-:Y:S01]  /*b0f0*/  @P2 STG.E.U16 desc[UR36][R8.64+0x2], R21 ;  /* 0x0000021508002986 */ /* 0x0001e2000c101524 */
[----:B------:R-:W-:Y:S05]  /*b100*/  @!P3 BRA `(.L_x_291) ;  /* 0x000000000004b947 */ /* 0x000fea0003800000 */
[----:B------:R2:W5:Y:S02]  /*b110*/  LDG.E.LTC128B.U16 R3, desc[UR36][R10.64] ;  /* 0x000000240a037981 */ /* 0x000564000c1e1520 */
.L_x_291:
[----:B------:R-:W-:Y:S05]  /*b120*/  BSYNC B1 ;  /* 0x0000000000017941 */ /* 0x000fea0003800000 */
.L_x_290:
[----:B--2--5:R-:W-:Y:S01]  /*b130*/  SHF.L.U32 R11, R3, 0x10, RZ ;  /* 0x00000010030b7819 */ /* 0x024fe200000006ff */
[----:B------:R-:W-:Y:S01]  /*b140*/  IMAD.X R15, R19, 0x1, R167, P4 ;  /* 0x00000001130f7824 */ /* 0x000fe200020e06a7 */
[----:B------:R-:W-:Y:S01]  /*b150*/  IADD3 R10, P4, R8, R160, RZ ;  /* 0x000000a0080a7210 */ /* 0x000fe20007f9e0ff */
[----:B------:R-:W-:Y:S01]  /*b160*/  BSSY B1, `(.L_x_292) ;  /* 0x000000d000017945 */ /* 0x000fe20003800000 */
[----:B------:R-:W-:Y:S01]  /*b170*/  ISETP.GT.AND P2, PT, R0, 0x1, P1 ;  /* 0x000000010000780c */ /* 0x000fe20000f44270 */
[----:B------:R-:W-:Y:S01]  /*b180*/  FMUL R11, R11, R16 ;  /* 0x000000100b0b7220 */ /* 0x000fe20000400000 */
[----:B------:R-:W-:-:S04]  /*b190*/  IMAD.WIDE.U32 R22, R22, UR43, R14 ;  /* 0x0000002b16167c25 */ /* 0x000fc8000f8e000e */
[----:B------:R-:W-:Y:S01]  /*b1a0*/  FFMA R11, R26, R2, R11 ;  /* 0x000000021a0b7223 */ /* 0x000fe2000000000b */
[----:B------:R-:W-:Y:S01]  /*b1b0*/  IMAD.IADD R159, R159, 0x1, R23 ;  /* 0x000000019f9f7824 */ /* 0x000fe200078e0217 */
[----:B------:R-:W-:-:S03]  /*b1c0*/  LEA R12, P5, R22, R12, 0x1 ;  /* 0x0000000c160c7211 */ /* 0x000fc600078a08ff */
[----:B------:R-:W-:Y:S01]  /*b1d0*/  F2FP.BF16.F32.PACK_AB R14, RZ, R11 ;  /* 0x0000000bff0e723e */ /* 0x000fe200000010ff */
[----:B------:R-:W-:Y:S01]  /*b1e0*/  IMAD.X R11, R9, 0x1, R158, P4 ;  /* 0x00000001090b7824 */ /* 0x000fe200020e069e */
[----:B------:R-:W-:-:S04]  /*b1f0*/  LEA.HI.X R13, R22, R13, R159, 0x1, P5 ;  /* 0x0000000d160d7211 */ /* 0x000fc800028f0c9f */
[----:B------:R2:W-:Y:S01]  /*b200*/  @P3 STG.E.U16 desc[UR36][R10.64], R14 ;  /* 0x0000000e0a003986 */ /* 0x0005e2000c101524 */
[----:B------:R-:W-:Y:S05]  /*b210*/  @!P2 BRA `(.L_x_293) ;  /* 0x000000000004a947 */ /* 0x000fea0003800000 */
[----:B------:R3:W5:Y:S02]  /*b220*/  LDG.E.LTC128B.U16 R3, desc[UR36][R12.64+0x2] ;  /* 0x000002240c037981 */ /* 0x000764000c1e1520 */
.L_x_293:
[----:B------:R-:W-:Y:S05]  /*b230*/  BSYNC B1 ;  /* 0x0000000000017941 */ /* 0x000fea0003800000 */
.L_x_292:
[----:B-----5:R-:W-:Y:S01]  /*b240*/  IMAD.U32 R15, R3, 0x10000, RZ ;  /* 0x00010000030f7824 */ /* 0x020fe200078e00ff */
[----:B------:R-:W-:Y:S01]  /*b250*/  ISETP.GT.AND P3, PT, R0, 0x8, P0 ;  /* 0x000000080000780c */ /* 0x000fe20000764270 */
[----:B------:R-:W-:Y:S02]  /*b260*/  BSSY B1, `(.L_x_294) ;  /* 0x0000007000017945 */ /* 0x000fe40003800000 */
[----:B--2---:R-:W-:-:S04]  /*b270*/  FMUL R14, R15, R16 ;  /* 0x000000100f0e7220 */ /* 0x004fc80000400000 */
[----:B------:R-:W-:-:S05]  /*b280*/  FFMA R14, R27, R2, R14 ;  /* 0x000000021b0e7223 */ /* 0x000fca000000000e */
[----:B------:R-:W-:-:S05]  /*b290*/  F2FP.BF16.F32.PACK_AB R14, RZ, R14 ;  /* 0x0000000eff0e723e */ /* 0x000fca00000010ff */
[----:B------:R2:W-:Y:S01]  /*b2a0*/  @P2 STG.E.U16 desc[UR36][R10.64+0x2], R14 ;  /* 0x0000020e0a002986 */ /* 0x0005e2000c101524 */
[----:B------:R-:W-:Y:S05]  /*b2b0*/  @!P3 BRA `(.L_x_295) ;  /* 0x000000000004b947 */ /* 0x000fea0003800000 */
[----:B------:R4:W5:Y:S02]  /*b2c0*/  LDG.E.LTC128B.U16 R3, desc[UR36][R6.64+0x10] ;  /* 0x0000102406037981 */ /* 0x000964000c1e1520 */
.L_x_295:
[----:B------:R-:W-:Y:S05]  /*b2d0*/  BSYNC B1 ;  /* 0x0000000000017941 */ /* 0x000fea0003800000 */
.L_x_294:
[----:B--2--5:R-:W-:Y:S01]  /*b2e0*/  IMAD.U32 R11, R3, 0x10000, RZ ;  /* 0x00010000030b7824 */ /* 0x024fe200078e00ff */
[----:B------:R-:W-:Y:S01]  /*b2f0*/  ISETP.GT.AND P2, PT, R0, 0x9, P0 ;  /* 0x000000090000780c */ /* 0x000fe20000744270 */
[----:B------:R-:W-:Y:S02]  /*b300*/  BSSY B1, `(.L_x_296) ;  /* 0x0000007000017945 */ /* 0x000fe40003800000 */
[----:B------:R-:W-:-:S04]  /*b310*/  FMUL R11, R11, R16 ;  /* 0x000000100b0b7220 */ /* 0x000fc80000400000 */
[----:B------:R-:W-:-:S05]  /*b320*/  FFMA R11, R28, R2, R11 ;  /* 0x000000021c0b7223 */ /* 0x000fca000000000b */
[----:B------:R-:W-:-:S05]  /*b330*/  F2FP.BF16.F32.PACK_AB R11, RZ, R11 ;  /* 0x0000000bff0b723e */ /* 0x000fca00000010ff */
[----:B------:R2:W-:Y:S01]  /*b340*/  @P3 STG.E.U16 desc[UR36][R8.64+0x10], R11 ;  /* 0x0000100b08003986 */ /* 0x0005e2000c101524 */
[----:B------:R-:W-:Y:S05]  /*b350*/  @!P2 BRA `(.L_x_297) ;  /* 0x000000000004a947 */ /* 0x000fea0003800000 */
[----:B------:R0:W5:Y:S02]  /*b360*/  LDG.E.LTC128B.U16 R3, desc[UR36][R6.64+0x12] ;  /* 0x0000122406037981 */ /* 0x000164000c1e1520 */
.L_x_297:
[----:B------:R-:W-:Y:S05]  /*b370*/  BSYNC B1 ;  /* 0x0000000000017941 */ /* 0x000fea0003800000 */
.L_x_296:
        /* <DEDUP_REMOVED lines=9> */
.L_x_299:
[----:B------:R-:W-:Y:S05]  /*b410*/  BSYNC B1 ;  /* 0x0000000000017941 */ /* 0x000fea0003800000 */
.L_x_298:
[----:B-----5:R-:W-:Y:S01]  /*b420*/  SHF.L.U32 R11, R3, 0x10, RZ ;  /* 0x00000010030b7819 */ /* 0x020fe200000006ff */
[----:B------:R-:W-:Y:S01]  /*b430*/  BSSY B1, `(.L_x_300) ;  /* 0x000000a000017945 */ /* 0x000fe20003800000 */
[----:B--2---:R-:W-:Y:S02]  /*b440*/  IADD3 R10, P3, R160, R8, RZ ;  /* 0x00000008a00a7210 */ /* 0x004fe40007f7e0ff */
[----:B------:R-:W-:Y:S01]  /*b450*/  ISETP.GT.AND P2, PT, R0, 0x9, P1 ;  /* 0x000000090000780c */ /* 0x000fe20000f44270 */
[----:B------:R-:W-:-:S04]  /*b460*/  FMUL R11, R11, R16 ;  /* 0x000000100b0b7220 */ /* 0x000fc80000400000 */
[----:B------:R-:W-:-:S05]  /*b470*/  FFMA R11, R30, R2, R11 ;  /* 0x000000021e0b7223 */ /* 0x000fca000000000b */
[----:B------:R-:W-:Y:S01]  /*b480*/  F2FP.BF16.F32.PACK_AB R14, RZ, R11 ;  /* 0x0000000bff0e723e */ /* 0x000fe200000010ff */
[----:B------:R-:W-:-:S05]  /*b490*/  IMAD.X R11, R158, 0x1, R9, P3 ;  /* 0x000000019e0b7824 */ /* 0x000fca00018e0609 */
[----:B------:R2:W-:Y:S01]  /*b4a0*/  @P4 STG.E.U16 desc[UR36][R10.64+0x10], R14 ;  /* 0x0000100e0a004986 */ /* 0x0005e2000c101524 */
[----:B------:R-:W-:Y:S05]  /*b4b0*/  @!P2 BRA `(.L_x_301) ;  /* 0x000000000004a947 */ /* 0x000fea0003800000 */
[----:B------:R0:W5:Y:S02]  /*b4c0*/  LDG.E.LTC128B.U16 R3, desc[UR36][R12.64+0x12] ;  /* 0x000012240c037981 */ /* 0x000164000c1e1520 */
.L_x_301:
[----:B------:R-:W-:Y:S05]  /*b4d0*/  BSYNC B1 ;  /* 0x0000000000017941 */ /* 0x000fea0003800000 */
.L_x_300:
[----:B--2--5:R-:W-:Y:S01]  /*b4e0*/  IMAD.U32 R11, R3, 0x10000, RZ ;  /* 0x00010000030b7824 */ /* 0x024fe200078e00ff */
[----:B------:R-:W-:Y:S01]  /*b4f0*/  IADD3 R160, P4, P5, R160, R4, R161 ;  /* 0x00000004a0a07210 */ /* 0x000fe20007d9e0a1 */
[----:B------:R-:W-:Y:S01]  /*b500*/  BSSY B1, `(.L_x_302) ;  /* 0x0000009000017945 */ /* 0x000fe20003800000 */
[----:B------:R-:W-:Y:S01]  /*b510*/  ISETP.GT.AND P3, PT, R0, 0x10, P0 ;  /* 0x000000100000780c */ /* 0x000fe20000764270 */
[----:B------:R-:W-:Y:S01]  /*b520*/  FMUL R10, R11, R16 ;  /* 0x000000100b0a7220 */ /* 0x000fe20000400000 */
[----:B------:R-:W-:-:S03]  /*b530*/  IADD3.X R161, R158, R5, R165, P4, P5 ;  /* 0x000000059ea17210 */ /* 0x000fc600027ea4a5 */
[----:B------:R-:W-:-:S05]  /*b540*/  FFMA R10, R31, R2, R10 ;  /* 0x000000021f0a7223 */ /* 0x000fca000000000a */
[----:B------:R-:W-:-:S05]  /*b550*/  F2FP.BF16.F32.PACK_AB R10, RZ, R10 ;  /* 0x0000000aff0a723e */ /* 0x000fca00000010ff */
[----:B------:R2:W-:Y:S01]  /*b560*/  @P2 STG.E.U16 desc[UR36][R160.64+0x12], R10 ;  /* 0x0000120aa0002986 */ /* 0x0005e2000c101524 */
[----:B------:R-:W-:Y:S05]  /*b570*/  @!P3 BRA `(.L_x_303) ;  /* 0x000000000004b947 */ /* 0x000fea0003800000 */
[----:B------:R0:W5:Y:S02]  /*b580*/  LDG.E.LTC128B.U16 R3, desc[UR36][R6.64+0x20] ;  /* 0x0000202406037981 */ /* 0x000164000c1e1520 */
.L_x_303:
[----:B------:R-:W-:Y:S05]  /*b590*/  BSYNC B1 ;  /* 0x0000000000017941 */ /* 0x000fea0003800000 */
.L_x_302:
[----:B-----5:R-:W-:Y:S01]  /*b5a0*/  IMAD.U32 R5, R3, 0x10000, RZ ;  /* 0x0001000003057824 */ /* 0x020fe200078e00ff */
        /* <DEDUP_REMOVED lines=8> */
.L_x_305:
[----:B------:R-:W-:Y:S05]  /*b630*/  BSYNC B1 ;  /* 0x0000000000017941 */ /* 0x000fea0003800000 */
.L_x_304:
[----:B0----5:R-:W-:Y:S01]  /*b640*/  IMAD.U32 R5, R3, 0x10000, RZ ;  /* 0x0001000003057824 */ /* 0x021fe200078e00ff */
        /* <DEDUP_REMOVED lines=8> */
.L_x_307:
[----:B------:R-:W-:Y:S05]  /*b6d0*/  BSYNC B1 ;  /* 0x0000000000017941 */ /* 0x000fea0003800000 */
.L_x_306:
[----:B-----5:R-:W-:Y:S01]  /*b6e0*/  IMAD.U32 R5, R3, 0x10000, RZ ;  /* 0x0001000003057824 */ /* 0x020fe200078e00ff */
[----:B------:R-:W-:Y:S01]  /*b6f0*/  ISETP.GT.AND P2, PT, R0, 0x11, P1 ;  /* 0x000000110000780c */ /* 0x000fe20000f44270 */
[----:B0-----:R-:W-:Y:S01]  /*b700*/  @P3 IMAD.MOV.U32 R4, RZ, RZ, R160 ;  /* 0x000000ffff043224 */ /* 0x001fe200078e00a0 */
[----:B------:R-:W-:Y:S01]  /*b710*/  BSSY B1, `(.L_x_308) ;  /* 0x0000009000017945 */ /* 0x000fe20003800000 */
[----:B------:R-:W-:-:S04]  /*b720*/  FMUL R5, R5, R16 ;  /* 0x0000001005057220 */ /* 0x000fc80000400000 */
[----:B------:R-:W-:-:S05]  /*b730*/  FFMA R5, R34, R2, R5 ;  /* 0x0000000222057223 */ /* 0x000fca0000000005 */
[----:B------:R-:W-:-:S04]  /*b740*/  F2FP.BF16.F32.PACK_AB R5, RZ, R5 ;  /* 0x00000005ff05723e */ /* 0x000fc800000010ff */
[----:B--2---:R-:W-:Y:S02]  /*b750*/  PRMT R10, R5, 0x7610, R10 ;  /* 0x00007610050a7816 */ /* 0x004fe4000000000a */
[----:B------:R-:W-:-:S05]  /*b760*/  @P3 MOV R5, R161 ;  /* 0x000000a100053202 */ /* 0x000fca0000000f00 */
[----:B------:R0:W-:Y:S01]  /*b770*/  @P3 STG.E.U16 desc[UR36][R4.64+0x20], R10 ;  /* 0x0000200a04003986 */ /* 0x0001e2000c101524 */
[----:B------:R-:W-:Y:S05]  /*b780*/  @!P2 BRA `(.L_x_309) ;  /* 0x000000000004a947 */ /* 0x000fea0003800000 */
[----:B------:R2:W5:Y:S02]  /*b790*/  LDG.E.LTC128B.U16 R3, desc[UR36][R12.64+0x22] ;  /* 0x000022240c037981 */ /* 0x000564000c1e1520 */
.L_x_309:
[----:B------:R-:W-:Y:S05]  /*b7a0*/  BSYNC B1 ;  /* 0x0000000000017941 */ /* 0x000fea0003800000 */
.L_x_308:
[----:B0----5:R-:W-:Y:S01]  /*b7b0*/  IMAD.U32 R5, R3, 0x10000, RZ ;  /* 0x0001000003057824 */ /* 0x021fe200078e00ff */
[----:B------:R-:W-:Y:S01]  /*b7c0*/  ISETP.GT.AND P3, PT, R0, 0x18, P0 ;  /* 0x000000180000780c */ /* 0x000fe20000764270 */
[----:B------:R-:W-:Y:S02]  /*b7d0*/  BSSY B1, `(.L_x_310) ;  /* 0x000000a000017945 */ /* 0x000fe40003800000 */
[----:B------:R-:W-:Y:S01]  /*b7e0*/  FMUL R4, R5, R16 ;  /* 0x0000001005047220 */ /* 0x000fe20000400000 */
[----:B------:R-:W-:-:S03]  /*b7f0*/  @P2 IMAD.MOV.U32 R5, RZ, RZ, R161 ;  /* 0x000000ffff052224 */ /* 0x000fc600078e00a1 */
[----:B------:R-:W-:-:S05]  /*b800*/  FFMA R4, R35, R2, R4 ;  /* 0x0000000223047223 */ /* 0x000fca0000000004 */
[----:B------:R-:W-:-:S04]  /*b810*/  F2FP.BF16.F32.PACK_AB R4, RZ, R4 ;  /* 0x00000004ff04723e */ /* 0x000fc800000010ff */
[----:B------:R-:W-:Y:S01]  /*b820*/  PRMT R10, R4, 0x7610, R10 ;  /* 0x00007610040a7816 */ /* 0x000fe2000000000a */
[----:B------:R-:W-:-:S05]  /*b830*/  @P2 IMAD.MOV.U32 R4, RZ, RZ, R160 ;  /* 0x000000ffff042224 */ /* 0x000fca00078e00a0 */
[----:B------:R0:W-:Y:S01]  /*b840*/  @P2 STG.E.U16 desc[UR36][R4.64+0x22], R10 ;  /* 0x0000220a04002986 */ /* 0x0001e2000c101524 */
[----:B------:R-:W-:Y:S05]  /*b850*/  @!P3 BRA `(.L_x_311) ;  /* 0x000000000004b947 */ /* 0x000fea0003800000 */
[----:B------:R0:W5:Y:S02]  /*b860*/  LDG.E.LTC128B.U16 R3, desc[UR36][R6.64+0x30] ;  /* 0x0000302406037981 */ /* 0x000164000c1e1520 */
.L_x_311:
[----:B------:R-:W-:Y:S05]  /*b870*/  BSYNC B1 ;  /* 0x0000000000017941 */ /* 0x000fea0003800000 */
.L_x_310:
        /* <DEDUP_REMOVED lines=9> */
.L_x_313:
[----:B------:R-:W-:Y:S05]  /*b910*/  BSYNC B1 ;  /* 0x0000000000017941 */ /* 0x000fea0003800000 */
.L_x_312:
        /* <DEDUP_REMOVED lines=9> */
.L_x_315:
[----:B------:R-:W-:Y:S05]  /*b9b0*/  BSYNC B1 ;  /* 0x0000000000017941 */ /* 0x000fea0003800000 */
.L_x_314:
[----:B-----5:R-:W-:Y:S01]  /*b9c0*/  IMAD.U32 R5, R3, 0x10000, RZ ;  /* 0x0001000003057824 */ /* 0x020fe200078e00ff */
[----:B0-----:R-:W-:Y:S01]  /*b9d0*/  @P3 MOV R4, R160 ;  /* 0x000000a000043202 */ /* 0x001fe20000000f00 */
[----:B------:R-:W-:Y:S01]  /*b9e0*/  BSSY B1, `(.L_x_316) ;  /* 0x000000a000017945 */ /* 0x000fe20003800000 */
[----:B------:R-:W-:Y:S01]  /*b9f0*/  ISETP.GT.AND P2, PT, R0, 0x19, P1 ;  /* 0x000000190000780c */ /* 0x000fe20000f44270 */
[----:B------:R-:W-:-:S04]  /*ba00*/  FMUL R5, R5, R16 ;  /* 0x0000001005057220 */ /* 0x000fc80000400000 */
[----:B------:R-:W-:-:S05]  /*ba10*/  FFMA R5, R38, R2, R5 ;  /* 0x0000000226057223 */ /* 0x000fca0000000005 */
[----:B------:R-:W-:-:S04]  /*ba20*/  F2FP.BF16.F32.PACK_AB R5, RZ, R5 ;  /* 0x00000005ff05723e */ /* 0x000fc800000010ff */
[----:B------:R-:W-:Y:S01]  /*ba30*/  PRMT R10, R5, 0x7610, R10 ;  /* 0x00007610050a7816 */ /* 0x000fe2000000000a */
[----:B------:R-:W-:-:S05]  /*ba40*/  @P3 IMAD.MOV.U32 R5, RZ, RZ, R161 ;  /* 0x000000ffff053224 */ /* 0x000fca00078e00a1 */
[----:B------:R0:W-:Y:S01]  /*ba50*/  @P3 STG.E.U16 desc[UR36][R4.64+0x30], R10 ;  /* 0x0000300a04003986 */ /* 0x0001e2000c101524 */
[----:B------:R-:W-:Y:S05]  /*ba60*/  @!P2 BRA `(.L_x_317) ;  /* 0x000000000004a947 */ /* 0x000fea0003800000 */
[----:B------:R0:W5:Y:S02]  /*ba70*/  LDG.E.LTC128B.U16 R3, desc[UR36][R12.64+0x32] ;  /* 0x000032240c037981 */ /* 0x000164000c1e1520 */
.L_x_317:
[----:B------:R-:W-:Y:S05]  /*ba80*/  BSYNC B1 ;  /* 0x0000000000017941 */ /* 0x000fea0003800000 */
.L_x_316:
        /* <DEDUP_REMOVED lines=12> */
.L_x_319:
[----:B------:R-:W-:Y:S05]  /*bb50*/  BSYNC B1 ;  /* 0x0000000000017941 */ /* 0x000fea0003800000 */
.L_x_318:
        /* <DEDUP_REMOVED lines=9> */
.L_x_321:
[----:B------:R-:W-:Y:S05]  /*bbf0*/  BSYNC B1 ;  /* 0x0000000000017941 */ /* 0x000fea0003800000 */
.L_x_320:
        /* <DEDUP_REMOVED lines=9> */
.L_x_323:
[----:B------:R-:W-:Y:S05]  /*bc90*/  BSYNC B1 ;  /* 0x0000000000017941 */ /* 0x000fea0003800000 */
.L_x_322:
[----:B-----5:R-:W-:Y:S01]  /*bca0*/  SHF.L.U32 R5, R3, 0x10, RZ ;  /* 0x0000001003057819 */ /* 0x020fe200000006ff */
[----:B0-----:R-:W-:Y:S01]  /*bcb0*/  @P3 IMAD.MOV.U32 R4, RZ, RZ, R160 ;  /* 0x000000ffff043224 */ /* 0x001fe200078e00a0 */
[----:B------:R-:W-:Y:S01]  /*bcc0*/  ISETP.GT.AND P2, PT, R0, 0x21, P1 ;  /* 0x000000210000780c */ /* 0x000fe20000f44270 */
[----:B------:R-:W-:Y:S02]  /*bcd0*/  BSSY B1, `(.L_x_324) ;  /* 0x0000009000017945 */ /* 0x000fe40003800000 */
        /* <DEDUP_REMOVED lines=8> */
.L_x_325:
[----:B------:R-:W-:Y:S05]  /*bd60*/  BSYNC B1 ;  /* 0x0000000000017941 */ /* 0x000fea0003800000 */
.L_x_324:
        /* <DEDUP_REMOVED lines=12> */
.L_x_327:
[----:B------:R-:W-:Y:S05]  /*be30*/  BSYNC B1 ;  /* 0x0000000000017941 */ /* 0x000fea0003800000 */
.L_x_326:
        /* <DEDUP_REMOVED lines=9> */
.L_x_329:
[----:B------:R-:W-:Y:S05]  /*bed0*/  BSYNC B1 ;  /* 0x0000000000017941 */ /* 0x000fea0003800000 */
.L_x_328:
[----:B0----5:R-:W-:Y:S01]  /*bee0*/  SHF.L.U32 R5, R3, 0x10, RZ ;  /* 0x0000001003057819 */ /* 0x021fe200000006ff */
[----:B------:R-:W-:Y:S01]  /*bef0*/  BSSY B1, `(.L_x_330) ;  /* 0x0000008000017945 */ /* 0x000fe20003800000 */
[----:B------:R-:W-:-:S03]  /*bf00*/  ISETP.GT.AND P3, PT, R0, 0x28, P1 ;  /* 0x000000280000780c */ /* 0x000fc60000f64270 */
[----:B------:R-:W-:-:S04]  /*bf10*/  FMUL R4, R5, R16 ;  /* 0x0000001005047220 */ /* 0x000fc80000400000 */
[----:B------:R-:W-:-:S05]  /*bf20*/  FFMA R4, R45, R2, R4 ;  /* 0x000000022d047223 */ /* 0x000fca0000000004 */
[----:B------:R-:W-:-:S05]  /*bf30*/  F2FP.BF16.F32.PACK_AB R4, RZ, R4 ;  /* 0x00000004ff04723e */ /* 0x000fca00000010ff */
[----:B------:R0:W-:Y:S01]  /*bf40*/  @P2 STG.E.U16 desc[UR36][R8.64+0x52], R4 ;  /* 0x0000520408002986 */ /* 0x0001e2000c101524 */
[----:B------:R-:W-:Y:S05]  /*bf50*/  @!P3 BRA `(.L_x_331) ;  /* 0x000000000004b947 */ /* 0x000fea0003800000 */
[----:B------:R0:W5:Y:S02]  /*bf60*/  LDG.E.LTC128B.U16 R3, desc[UR36][R12.64+0x50] ;  /* 0x000050240c037981 */ /* 0x000164000c1e1520 */
.L_x_331:
[----:B------:R-:W-:Y:S05]  /*bf70*/  BSYNC B1 ;  /* 0x0000000000017941 */ /* 0x000fea0003800000 */
.L_x_330:
[----:B-----5:R-:W-:Y:S01]  /*bf80*/  IMAD.U32 R5, R3, 0x10000, RZ ;  /* 0x0001000003057824 */ /* 0x020fe200078e00ff */
[----:B------:R-:W-:Y:S01]  /*bf90*/  ISETP.GT.AND P2, PT, R0, 0x29, P1 ;  /* 0x000000290000780c */ /* 0x000fe20000f44270 */
[----:B0-----:R-:W-:Y:S01]  /*bfa0*/  @P3 IMAD.MOV.U32 R4, RZ, RZ, R160 ;  /* 0x000000ffff043224 */ /* 0x001fe200078e00a0 */
[----:B------:R-:W-:Y:S01]  /*bfb0*/  BSSY B1, `(.L_x_332) ;  /* 0x0000009000017945 */ /* 0x000fe20003800000 */
        /* <DEDUP_REMOVED lines=8> */
.L_x_333:
[----:B------:R-:W-:Y:S05]  /*c040*/  BSYNC B1 ;  /* 0x0000000000017941 */ /* 0x000fea0003800000 */
.L_x_332:
        /* <DEDUP_REMOVED lines=12> */
.L_x_335:
[----:B------:R-:W-:Y:S05]  /*c110*/  BSYNC B1 ;  /* 0x0000000000017941 */ /* 0x000fea0003800000 */
.L_x_334:
        /* <DEDUP_REMOVED lines=9> */
.L_x_337:
[----:B------:R-:W-:Y:S05]  /*c1b0*/  BSYNC B1 ;  /* 0x0000000000017941 */ /* 0x000fea0003800000 */
.L_x_336:
        /* <DEDUP_REMOVED lines=9> */
.L_x_339:
[----:B------:R-:W-:Y:S05]  /*c250*/  BSYNC B1 ;  /* 0x0000000000017941 */ /* 0x000fea0003800000 */
.L_x_338:
        /* <DEDUP_REMOVED lines=12> */
.L_x_341:
[----:B------:R-:W-:Y:S05]  /*c320*/  BSYNC B1 ;  /* 0x0000000000017941 */ /* 0x000fea0003800000 */
.L_x_340:
[----:B0----5:R-:W-:Y:S01]  /*c330*/  IMAD.U32 R5, R3, 0x10000, RZ ;  /* 0x0001000003057824 */ /* 0x021fe200078e00ff */
[----:B------:R-:W-:Y:S01]  /*c340*/  ISETP.GT.AND P3, PT, R0, 0x38, P0 ;  /* 0x000000380000780c */ /* 0x000fe20000764270 */
[----:B------:R-:W-:Y:S02]  /*c350*/  BSSY B1, `(.L_x_342) ;  /* 0x000000a000017945 */ /* 0x000fe40003800000 */
[----:B------:R-:W-:Y:S01]  /*c360*/  FMUL R4, R5, R16 ;  /* 0x0000001005047220 */ /* 0x000fe20000400000 */
[----:B------:R-:W-:-:S03]  /*c370*/  @P2 MOV R5, R161 ;  /* 0x000000a100052202 */ /* 0x000fc60000000f00 */
[----:B------:R-:W-:-:S05]  /*c380*/  FFMA R4, R51, R2, R4 ;  /* 0x0000000233047223 */ /* 0x000fca0000000004 */
[----:B------:R-:W-:-:S04]  /*c390*/  F2FP.BF16.F32.PACK_AB R4, RZ, R4 ;  /* 0x00000004ff04723e */ /* 0x000fc800000010ff */
[----:B------:R-:W-:Y:S01]  /*c3a0*/  PRMT R10, R4, 0x7610, R10 ;  /* 0x00007610040a7816 */ /* 0x000fe2000000000a */
[----:B------:R-:W-:-:S05]  /*c3b0*/  @P2 IMAD.MOV.U32 R4, RZ, RZ, R160 ;  /* 0x000000ffff042224 */ /* 0x000fca00078e00a0 */
[----:B------:R0:W-:Y:S01]  /*c3c0*/  @P2 STG.E.U16 desc[UR36][R4.64+0x62], R10 ;  /* 0x0000620a04002986 */ /* 0x0001e2000c101524 */
[----:B------:R-:W-:Y:S05]  /*c3d0*/  @!P3 BRA `(.L_x_343) ;  /* 0x000000000004b947 */ /* 0x000fea0003800000 */
[----:B------:R0:W5:Y:S02]  /*c3e0*/  LDG.E.LTC128B.U16 R3, desc[UR36][R6.64+0x70] ;  /* 0x0000702406037981 */ /* 0x000164000c1e1520 */
.L_x_343:
[----:B------:R-:W-:Y:S05]  /*c3f0*/  BSYNC B1 ;  /* 0x0000000000017941 */ /* 0x000fea0003800000 */
.L_x_342:
        /* <DEDUP_REMOVED lines=9> */
.L_x_345:
[----:B------:R-:W-:Y:S05]  /*c490*/  BSYNC B1 ;  /* 0x0000000000017941 */ /* 0x000fea0003800000 */
.L_x_344:
        /* <DEDUP_REMOVED lines=9> */
.L_x_347:
[----:B------:R-:W-:Y:S05]  /*c530*/  BSYNC B1 ;  /* 0x0000000000017941 */ /* 0x000fea0003800000 */
.L_x_346:
        /* <DEDUP_REMOVED lines=12> */
.L_x_349:
[----:B------:R-:W-:Y:S05]  /*c600*/  BSYNC B1 ;  /* 0x0000000000017941 */ /* 0x000fea0003800000 */
.L_x_348:
[----:B0----5:R-:W-:Y:S01]  /*c610*/  IMAD.U32 R5, R3, 0x10000, RZ ;  /* 0x0001000003057824 */ /* 0x021fe200078e00ff */
[----:B------:R-:W-:Y:S01]  /*c620*/  ISETP.GT.AND P3, PT, R0, 0x40, P0 ;  /* 0x000000400000780c */ /* 0x000fe20000764270 */
[----:B------:R-:W-:Y:S02]  /*c630*/  BSSY B1, `(.L_x_350) ;  /* 0x000000a000017945 */ /* 0x000fe40003800000 */
[----:B------:R-:W-:Y:S01]  /*c640*/  FMUL R4, R5, R16 ;  /* 0x0000001005047220 */ /* 0x000fe20000400000 */
[----:B------:R-:W-:-:S03]  /*c650*/  @P2 IMAD.MOV.U32 R5, RZ, RZ, R161 ;  /* 0x000000ffff052224 */ /* 0x000fc600078e00a1 */
[----:B------:R-:W-:-:S05]  /*c660*/  FFMA R4, R55, R2, R4 ;  /* 0x0000000237047223 */ /* 0x000fca0000000004 */
[----:B------:R-:W-:-:S04]  /*c670*/  F2FP.BF16.F32.PACK_AB R4, RZ, R4 ;  /* 0x00000004ff04723e */ /* 0x000fc800000010ff */
[----:B------:R-:W-:Y:S02]  /*c680*/  PRMT R10, R4, 0x7610, R10 ;  /* 0x00007610040a7816 */ /* 0x000fe4000000000a */
[----:B------:R-:W-:-:S05]  /*c690*/  @P2 MOV R4, R160 ;  /* 0x000000a000042202 */ /* 0x000fca0000000f00 */
[----:B------:R0:W-:Y:S01]  /*c6a0*/  @P2 STG.E.U16 desc[UR36][R4.64+0x72], R10 ;  /* 0x0000720a04002986 */ /* 0x0001e2000c101524 */
[----:B------:R-:W-:Y:S05]  /*c6b0*/  @!P3 BRA `(.L_x_351) ;  /* 0x000000000004b947 */ /* 0x000fea0003800000 */
[----:B------:R0:W5:Y:S02]  /*c6c0*/  LDG.E.LTC128B.U16 R3, desc[UR36][R6.64+0x80] ;  /* 0x0000802406037981 */ /* 0x000164000c1e1520 */
.L_x_351:
[----:B------:R-:W-:Y:S05]  /*c6d0*/  BSYNC B1 ;  /* 0x0000000000017941 */ /* 0x000fea0003800000 */
.L_x_350:
        /* <DEDUP_REMOVED lines=9> */
.L_x_353:
[----:B------:R-:W-:Y:S05]  /*c770*/  BSYNC B1 ;  /* 0x0000000000017941 */ /* 0x000fea0003800000 */
.L_x_352:
        /* <DEDUP_REMOVED lines=9> */
.L_x_355:
[----:B------:R-:W-:Y:S05]  /*c810*/  BSYNC B1 ;  /* 0x0000000000017941 */ /* 0x000fea0003800000 */
.L_x_354:
        /* <DEDUP_REMOVED lines=12> */
.L_x_357:
[----:B------:R-:W-:Y:S05]  /*c8e0*/  BSYNC B1 ;  /* 0x0000000000017941 */ /* 0x000fea0003800000 */
.L_x_356:
[----:B0----5:R-:W-:Y:S01]  /*c8f0*/  SHF.L.U32 R5, R3, 0x10, RZ ;  /* 0x0000001003057819 */ /* 0x021fe200000006ff */
[----:B------:R-:W-:Y:S01]  /*c900*/  BSSY B1, `(.L_x_358) ;  /* 0x000000b000017945 */ /* 0x000fe20003800000 */
[----:B------:R-:W-:-:S03]  /*c910*/  ISETP.GT.AND P3, PT, R0, 0x48, P0 ;  /* 0x000000480000780c */ /* 0x000fc60000764270 */
        /* <DEDUP_REMOVED lines=9> */
.L_x_359:
[----:B------:R-:W-:Y:S05]  /*c9b0*/  BSYNC B1 ;  /* 0x0000000000017941 */ /* 0x000fea0003800000 */
.L_x_358:
        /* <DEDUP_REMOVED lines=9> */
.L_x_361:
[----:B------:R-:W-:Y:S05]  /*ca50*/  BSYNC B1 ;  /* 0x0000000000017941 */ /* 0x000fea0003800000 */
.L_x_360:
        /* <DEDUP_REMOVED lines=9> */
.L_x_363:
[----:B------:R-:W-:Y:S05]  /*caf0*/  BSYNC B1 ;  /* 0x0000000000017941 */ /* 0x000fea0003800000 */
.L_x_362:
[----:B-----5:R-:W-:Y:S01]  /*cb00*/  IMAD.U32 R5, R3, 0x10000, RZ ;  /* 0x0001000003057824 */ /* 0x020fe200078e00ff */
[----:B------:R-:W-:Y:S01]  /*cb10*/  ISETP.GT.AND P2, PT, R0, 0x49, P1 ;  /* 0x000000490000780c */ /* 0x000fe20000f44270 */
[----:B0-----:R-:W-:Y:S01]  /*cb20*/  @P3 IMAD.MOV.U32 R4, RZ, RZ, R160 ;  /* 0x000000ffff043224 */ /* 0x001fe200078e00a0 */
[----:B------:R-:W-:Y:S01]  /*cb30*/  BSSY B1, `(.L_x_364) ;  /* 0x0000009000017945 */ /* 0x000fe20003800000 */
[----:B------:R-:W-:-:S04]  /*cb40*/  FMUL R5, R5, R16 ;  /* 0x0000001005057220 */ /* 0x000fc80000400000 */
[----:B------:R-:W-:-:S05]  /*cb50*/  FFMA R5, R62, R2, R5 ;  /* 0x000000023e057223 */ /* 0x000fca0000000005 */
[----:B------:R-:W-:-:S04]  /*cb60*/  F2FP.BF16.F32.PACK_AB R5, RZ, R5 ;  /* 0x00000005ff05723e */ /* 0x000fc800000010ff */
[----:B------:R-:W-:Y:S02]  /*cb70*/  PRMT R10, R5, 0x7610, R10 ;  /* 0x00007610050a7816 */ /* 0x000fe4000000000a */
[----:B------:R-:W-:-:S05]  /*cb80*/  @P3 MOV R5, R161 ;  /* 0x000000a100053202 */ /* 0x000fca0000000f00 */
[----:B------:R0:W-:Y:S01]  /*cb90*/  @P3 STG.E.U16 desc[UR36][R4.64+0x90], R10 ;  /* 0x0000900a04003986 */ /* 0x0001e2000c101524 */
[----:B------:R-:W-:Y:S05]  /*cba0*/  @!P2 BRA `(.L_x_365) ;  /* 0x000000000004a947 */ /* 0x000fea0003800000 */
[----:B------:R0:W5:Y:S02]  /*cbb0*/  LDG.E.LTC128B.U16 R3, desc[UR36][R12.64+0x92] ;  /* 0x000092240c037981 */ /* 0x000164000c1e1520 */
.L_x_365:
[----:B------:R-:W-:Y:S05]  /*cbc0*/  BSYNC B1 ;  /* 0x0000000000017941 */ /* 0x000fea0003800000 */
.L_x_364:
        /* <DEDUP_REMOVED lines=12> */
.L_x_367:
[----:B------:R-:W-:Y:S05]  /*cc90*/  BSYNC B1 ;  /* 0x0000000000017941 */ /* 0x000fea0003800000 */
.L_x_366:
        /* <DEDUP_REMOVED lines=9> */
.L_x_369:
[----:B------:R-:W-:Y:S05]  /*cd30*/  BSYNC B1 ;  /* 0x0000000000017941 */ /* 0x000fea0003800000 */
.L_x_368:
        /* <DEDUP_REMOVED lines=9> */
.L_x_371:
[----:B------:R-:W-:Y:S05]  /*cdd0*/  BSYNC B1 ;  /* 0x0000000000017941 */ /* 0x000fea0003800000 */
.L_x_370:
        /* <DEDUP_REMOVED lines=12> */
.L_x_373:
[----:B------:R-:W-:Y:S05]  /*cea0*/  BSYNC B1 ;  /* 0x0000000000017941 */ /* 0x000fea0003800000 */
.L_x_372:
        /* <DEDUP_REMOVED lines=12> */
.L_x_375:
[----:B------:R-:W-:Y:S05]  /*cf70*/  BSYNC B1 ;  /* 0x0000000000017941 */ /* 0x000fea0003800000 */
.L_x_374:
        /* <DEDUP_REMOVED lines=9> */
.L_x_377:
[----:B------:R-:W-:Y:S05]  /*d010*/  BSYNC B1 ;  /* 0x0000000000017941 */ /* 0x000fea0003800000 */
.L_x_376:
        /* <DEDUP_REMOVED lines=9> */
.L_x_379:
[----:B------:R-:W-:Y:S05]  /*d0b0*/  BSYNC B1 ;  /* 0x0000000000017941 */ /* 0x000fea0003800000 */
.L_x_378:
        /* <DEDUP_REMOVED lines=12> */
.L_x_381:
[----:B------:R-:W-:Y:S05]  /*d180*/  BSYNC B1 ;  /* 0x0000000000017941 */ /* 0x000fea0003800000 */
.L_x_380:
        /* <DEDUP_REMOVED lines=12> */
.L_x_383:
[----:B------:R-:W-:Y:S05]  /*d250*/  BSYNC B1 ;  /* 0x0000000000017941 */ /* 0x000fea0003800000 */
.L_x_382:
        /* <DEDUP_REMOVED lines=9> */
.L_x_385:
[----:B------:R-:W-:Y:S05]  /*d2f0*/  BSYNC B1 ;  /* 0x0000000000017941 */ /* 0x000fea0003800000 */
.L_x_384:
        /* <DEDUP_REMOVED lines=9> */
.L_x_387:
[----:B------:R-:W-:Y:S05]  /*d390*/  BSYNC B1 ;  /* 0x0000000000017941 */ /* 0x000fea0003800000 */
.L_x_386:
        /* <DEDUP_REMOVED lines=12> */
.L_x_389:
[----:B------:R-:W-:Y:S05]  /*d460*/  BSYNC B1 ;  /* 0x0000000000017941 */ /* 0x000fea0003800000 */
.L_x_388:
        /* <DEDUP_REMOVED lines=12> */
.L_x_391:
[----:B------:R-:W-:Y:S05]  /*d530*/  BSYNC B1 ;  /* 0x0000000000017941 */ /* 0x000fea0003800000 */
.L_x_390:
        /* <DEDUP_REMOVED lines=9> */
.L_x_393:
[----:B------:R-:W-:Y:S05]  /*d5d0*/  BSYNC B1 ;  /* 0x0000000000017941 */ /* 0x000fea0003800000 */
.L_x_392:
        /* <DEDUP_REMOVED lines=9> */
.L_x_395:
[----:B------:R-:W-:Y:S05]  /*d670*/  BSYNC B1 ;  /* 0x0000000000017941 */ /* 0x000fea0003800000 */
.L_x_394:
        /* <DEDUP_REMOVED lines=12> */
.L_x_397:
[----:B------:R-:W-:Y:S05]  /*d740*/  BSYNC B1 ;  /* 0x0000000000017941 */ /* 0x000fea0003800000 */
.L_x_396:
        /* <DEDUP_REMOVED lines=12> */
.L_x_399:
[----:B------:R-:W-:Y:S05]  /*d810*/  BSYNC B1 ;  /* 0x0000000000017941 */ /* 0x000fea0003800000 */
.L_x_398:
        /* <DEDUP_REMOVED lines=9> */
.L_x_401:
[----:B------:R-:W-:Y:S05]  /*d8b0*/  BSYNC B1 ;  /* 0x0000000000017941 */ /* 0x000fea0003800000 */
.L_x_400:
        /* <DEDUP_REMOVED lines=9> */
.L_x_403:
[----:B------:R-:W-:Y:S05]  /*d950*/  BSYNC B1 ;  /* 0x0000000000017941 */ /* 0x000fea0003800000 */
.L_x_402:
        /* <DEDUP_REMOVED lines=12> */
.L_x_405:
[----:B------:R-:W-:Y:S05]  /*da20*/  BSYNC B1 ;  /* 0x0000000000017941 */ /* 0x000fea0003800000 */
.L_x_404:
        /* <DEDUP_REMOVED lines=12> */
.L_x_407:
[----:B------:R-:W-:Y:S05]  /*daf0*/  BSYNC B1 ;  /* 0x0000000000017941 */ /* 0x000fea0003800000 */
.L_x_406:
        /* <DEDUP_REMOVED lines=9> */
.L_x_409:
[----:B------:R-:W-:Y:S05]  /*db90*/  BSYNC B1 ;  /* 0x0000000000017941 */ /* 0x000fea0003800000 */
.L_x_408:
        /* <DEDUP_REMOVED lines=9> */
.L_x_411:
[----:B------:R-:W-:Y:S05]  /*dc30*/  BSYNC B1 ;  /* 0x0000000000017941 */ /* 0x000fea0003800000 */
.L_x_410:
        /* <DEDUP_REMOVED lines=12> */
.L_x_413:
[----:B------:R-:W-:Y:S05]  /*dd00*/  BSYNC B1 ;  /* 0x0000000000017941 */ /* 0x000fea0003800000 */
.L_x_412:
        /* <DEDUP_REMOVED lines=12> */
.L_x_415:
[----:B------:R-:W-:Y:S05]  /*ddd0*/  BSYNC B1 ;  /* 0x0000000000017941 */ /* 0x000fea0003800000 */
.L_x_414:
        /* <DEDUP_REMOVED lines=9> */
.L_x_417:
[----:B------:R-:W-:Y:S05]  /*de70*/  BSYNC B1 ;  /* 0x0000000000017941 */ /* 0x000fea0003800000 */
.L_x_416:
        /* <DEDUP_REMOVED lines=9> */
.L_x_419:
[----:B------:R-:W-:Y:S05]  /*df10*/  BSYNC B1 ;  /* 0x0000000000017941 */ /* 0x000fea0003800000 */
.L_x_418:
        /* <DEDUP_REMOVED lines=12> */
.L_x_421:
[----:B------:R-:W-:Y:S05]  /*dfe0*/  BSYNC B1 ;  /* 0x0000000000017941 */ /* 0x000fea0003800000 */
.L_x_420:
        /* <DEDUP_REMOVED lines=12> */
.L_x_423:
[----:B------:R-:W-:Y:S05]  /*e0b0*/  BSYNC B1 ;  /* 0x0000000000017941 */ /* 0x000fea0003800000 */
.L_x_422:
        /* <DEDUP_REMOVED lines=9> */
.L_x_425:
[----:B------:R-:W-:Y:S05]  /*e150*/  BSYNC B1 ;  /* 0x0000000000017941 */ /* 0x000fea0003800000 */
.L_x_424:
        /* <DEDUP_REMOVED lines=9> */
.L_x_427:
[----:B------:R-:W-:Y:S05]  /*e1f0*/  BSYNC B1 ;  /* 0x0000000000017941 */ /* 0x000fea0003800000 */
.L_x_426:
        /* <DEDUP_REMOVED lines=12> */
.L_x_429:
[----:B------:R-:W-:Y:S05]  /*e2c0*/  BSYNC B1 ;  /* 0x0000000000017941 */ /* 0x000fea0003800000 */
.L_x_428:
        /* <DEDUP_REMOVED lines=12> */
.L_x_431:
[----:B------:R-:W-:Y:S05]  /*e390*/  BSYNC B1 ;  /* 0x0000000000017941 */ /* 0x000fea0003800000 */
.L_x_430:
        /* <DEDUP_REMOVED lines=9> */
.L_x_433:
[----:B------:R-:W-:Y:S05]  /*e430*/  BSYNC B1 ;  /* 0x0000000000017941 */ /* 0x000fea0003800000 */
.L_x_432:
        /* <DEDUP_REMOVED lines=9> */
.L_x_435:
[----:B------:R-:W-:Y:S05]  /*e4d0*/  BSYNC B1 ;  /* 0x0000000000017941 */ /* 0x000fea0003800000 */
.L_x_434:
        /* <DEDUP_REMOVED lines=12> */
.L_x_437:
[----:B------:R-:W-:Y:S05]  /*e5a0*/  BSYNC B1 ;  /* 0x0000000000017941 */ /* 0x000fea0003800000 */
.L_x_436:
        /* <DEDUP_REMOVED lines=12> */
.L_x_439:
[----:B------:R-:W-:Y:S05]  /*e670*/  BSYNC B1 ;  /* 0x0000000000017941 */ /* 0x000fea0003800000 */
.L_x_438:
        /* <DEDUP_REMOVED lines=9> */
.L_x_441:
[----:B------:R-:W-:Y:S05]  /*e710*/  BSYNC B1 ;  /* 0x0000000000017941 */ /* 0x000fea0003800000 */
.L_x_440:
        /* <DEDUP_REMOVED lines=9> */
.L_x_443:
[----:B------:R-:W-:Y:S05]  /*e7b0*/  BSYNC B1 ;  /* 0x0000000000017941 */ /* 0x000fea0003800000 */
.L_x_442:
        /* <DEDUP_REMOVED lines=12> */
.L_x_445:
[----:B------:R-:W-:Y:S05]  /*e880*/  BSYNC B1 ;  /* 0x0000000000017941 */ /* 0x000fea0003800000 */
.L_x_444:
        /* <DEDUP_REMOVED lines=12> */
.L_x_447:
[----:B------:R-:W-:Y:S05]  /*e950*/  BSYNC B1 ;  /* 0x0000000000017941 */ /* 0x000fea0003800000 */
.L_x_446:
        /* <DEDUP_REMOVED lines=9> */
.L_x_449:
[----:B------:R-:W-:Y:S05]  /*e9f0*/  BSYNC B1 ;  /* 0x0000000000017941 */ /* 0x000fea0003800000 */
.L_x_448:
        /* <DEDUP_REMOVED lines=9> */
.L_x_451:
[----:B------:R-:W-:Y:S05]  /*ea90*/  BSYNC B1 ;  /* 0x0000000000017941 */ /* 0x000fea0003800000 */
.L_x_450:
        /* <DEDUP_REMOVED lines=12> */
.L_x_453:
[----:B------:R-:W-:Y:S05]  /*eb60*/  BSYNC B1 ;  /* 0x0000000000017941 */ /* 0x000fea0003800000 */
.L_x_452:
        /* <DEDUP_REMOVED lines=12> */
.L_x_455:
[----:B------:R-:W-:Y:S05]  /*ec30*/  BSYNC B1 ;  /* 0x0000000000017941 */ /* 0x000fea0003800000 */
.L_x_454:
        /* <DEDUP_REMOVED lines=9> */
.L_x_457:
[----:B------:R-:W-:Y:S05]  /*ecd0*/  BSYNC B1 ;  /* 0x0000000000017941 */ /* 0x000fea0003800000 */
.L_x_456:
        /* <DEDUP_REMOVED lines=9> */
.L_x_459:
[----:B------:R-:W-:Y:S05]  /*ed70*/  BSYNC B1 ;  /* 0x0000000000017941 */ /* 0x000fea0003800000 */
.L_x_458:
        /* <DEDUP_REMOVED lines=12> */
.L_x_461:
[----:B------:R-:W-:Y:S05]  /*ee40*/  BSYNC B1 ;  /* 0x0000000000017941 */ /* 0x000fea0003800000 */
.L_x_460:
        /* <DEDUP_REMOVED lines=12> */
.L_x_463:
[----:B------:R-:W-:Y:S05]  /*ef10*/  BSYNC B1 ;  /* 0x0000000000017941 */ /* 0x000fea0003800000 */
.L_x_462:
        /* <DEDUP_REMOVED lines=9> */
.L_x_465:
[----:B------:R-:W-:Y:S05]  /*efb0*/  BSYNC B1 ;  /* 0x0000000000017941 */ /* 0x000fea0003800000 */
.L_x_464:
        /* <DEDUP_REMOVED lines=9> */
.L_x_467:
[----:B------:R-:W-:Y:S05]  /*f050*/  BSYNC B1 ;  /* 0x0000000000017941 */ /* 0x000fea0003800000 */
.L_x_466:
        /* <DEDUP_REMOVED lines=12> */
.L_x_469:
[----:B------:R-:W-:Y:S05]  /*f120*/  BSYNC B1 ;  /* 0x0000000000017941 */ /* 0x000fea0003800000 */
.L_x_468:
        /* <DEDUP_REMOVED lines=12> */
.L_x_471:
[----:B------:R-:W-:Y:S05]  /*f1f0*/  BSYNC B1 ;  /* 0x0000000000017941 */ /* 0x000fea0003800000 */
.L_x_470:
        /* <DEDUP_REMOVED lines=9> */
.L_x_473:
[----:B------:R-:W-:Y:S05]  /*f290*/  BSYNC B1 ;  /* 0x0000000000017941 */ /* 0x000fea0003800000 */
.L_x_472:
        /* <DEDUP_REMOVED lines=9> */
.L_x_475:
[----:B------:R-:W-:Y:S05]  /*f330*/  BSYNC B1 ;  /* 0x0000000000017941 */ /* 0x000fea0003800000 */
.L_x_474:
        /* <DEDUP_REMOVED lines=12> */
.L_x_477:
[----:B------:R-:W-:Y:S05]  /*f400*/  BSYNC B1 ;  /* 0x0000000000017941 */ /* 0x000fea0003800000 */
.L_x_476:
        /* <DEDUP_REMOVED lines=12> */
.L_x_479:
[----:B------:R-:W-:Y:S05]  /*f4d0*/  BSYNC B1 ;  /* 0x0000000000017941 */ /* 0x000fea0003800000 */
.L_x_478:
        /* <DEDUP_REMOVED lines=9> */
.L_x_481:
[----:B------:R-:W-:Y:S05]  /*f570*/  BSYNC B1 ;  /* 0x0000000000017941 */ /* 0x000fea0003800000 */
.L_x_480:
        /* <DEDUP_REMOVED lines=9> */
.L_x_483:
[----:B------:R-:W-:Y:S05]  /*f610*/  BSYNC B1 ;  /* 0x0000000000017941 */ /* 0x000fea0003800000 */
.L_x_482:
        /* <DEDUP_REMOVED lines=12> */
.L_x_485:
[----:B------:R-:W-:Y:S05]  /*f6e0*/  BSYNC B1 ;  /* 0x0000000000017941 */ /* 0x000fea0003800000 */
.L_x_484:
        /* <DEDUP_REMOVED lines=12> */
.L_x_487:
[----:B------:R-:W-:Y:S05]  /*f7b0*/  BSYNC B1 ;  /* 0x0000000000017941 */ /* 0x000fea0003800000 */
.L_x_486:
        /* <DEDUP_REMOVED lines=9> */
.L_x_489:
[----:B------:R-:W-:Y:S05]  /*f850*/  BSYNC B1 ;  /* 0x0000000000017941 */ /* 0x000fea0003800000 */
.L_x_488:
        /* <DEDUP_REMOVED lines=9> */
.L_x_491:
[----:B------:R-:W-:Y:S05]  /*f8f0*/  BSYNC B1 ;  /* 0x0000000000017941 */ /* 0x000fea0003800000 */
.L_x_490:
        /* <DEDUP_REMOVED lines=12> */
.L_x_493:
[----:B------:R-:W-:Y:S05]  /*f9c0*/  BSYNC B1 ;  /* 0x0000000000017941 */ /* 0x000fea0003800000 */
.L_x_492:
        /* <DEDUP_REMOVED lines=12> */
.L_x_495:
[----:B------:R-:W-:Y:S05]  /*fa90*/  BSYNC B1 ;  /* 0x0000000000017941 */ /* 0x000fea0003800000 */
.L_x_494:
        /* <DEDUP_REMOVED lines=9> */
.L_x_497:
[----:B------:R-:W-:Y:S05]  /*fb30*/  BSYNC B1 ;  /* 0x0000000000017941 */ /* 0x000fea0003800000 */
.L_x_496:
        /* <DEDUP_REMOVED lines=9> */
.L_x_499:
[----:B------:R-:W-:Y:S05]  /*fbd0*/  BSYNC B1 ;  /* 0x0000000000017941 */ /* 0x000fea0003800000 */
.L_x_498:
        /* <DEDUP_REMOVED lines=12> */
.L_x_501:
[----:B------:R-:W-:Y:S05]  /*fca0*/  BSYNC B1 ;  /* 0x0000000000017941 */ /* 0x000fea0003800000 */
.L_x_500:
        /* <DEDUP_REMOVED lines=12> */
.L_x_503:
[----:B------:R-:W-:Y:S05]  /*fd70*/  BSYNC B1 ;  /* 0x0000000000017941 */ /* 0x000fea0003800000 */
.L_x_502:
        /* <DEDUP_REMOVED lines=9> */
.L_x_505:
[----:B------:R-:W-:Y:S05]  /*fe10*/  BSYNC B1 ;  /* 0x0000000000017941 */ /* 0x000fea0003800000 */
.L_x_504:
        /* <DEDUP_REMOVED lines=9> */
.L_x_507:
[----:B------:R-:W-:Y:S05]  /*feb0*/  BSYNC B1 ;  /* 0x0000000000017941 */ /* 0x000fea0003800000 */
.L_x_506:
        /* <DEDUP_REMOVED lines=12> */
.L_x_509:
[----:B------:R-:W-:Y:S05]  /*ff80*/  BSYNC B1 ;  /* 0x0000000000017941 */ /* 0x000fea0003800000 */
.L_x_508:
        /* <DEDUP_REMOVED lines=12> */
.L_x_511:
[----:B------:R-:W-:Y:S05]  /*10050*/  BSYNC B1 ;  /* 0x0000000000017941 */ /* 0x000fea0003800000 */
.L_x_510:
        /* <DEDUP_REMOVED lines=9> */
.L_x_513:
[----:B------:R-:W-:Y:S05]  /*100f0*/  BSYNC B1 ;  /* 0x0000000000017941 */ /* 0x000fea0003800000 */
.L_x_512:
        /* <DEDUP_REMOVED lines=9> */
.L_x_515:
[----:B------:R-:W-:Y:S05]  /*10190*/  BSYNC B1 ;  /* 0x0000000000017941 */ /* 0x000fea0003800000 */
.L_x_514:
        /* <DEDUP_REMOVED lines=12> */
.L_x_517:
[----:B------:R-:W-:Y:S05]  /*10260*/  BSYNC B1 ;  /* 0x0000000000017941 */ /* 0x000fea0003800000 */
.L_x_516:
        /* <DEDUP_REMOVED lines=12> */
.L_x_519:
[----:B------:R-:W-:Y:S05]  /*10330*/  BSYNC B1 ;  /* 0x0000000000017941 */ /* 0x000fea0003800000 */
.L_x_518:
        /* <DEDUP_REMOVED lines=9> */
.L_x_521:
[----:B------:R-:W-:Y:S05]  /*103d0*/  BSYNC B1 ;  /* 0x0000000000017941 */ /* 0x000fea0003800000 */
.L_x_520:
        /* <DEDUP_REMOVED lines=9> */
.L_x_523:
[----:B------:R-:W-:Y:S05]  /*10470*/  BSYNC B1 ;  /* 0x0000000000017941 */ /* 0x000fea0003800000 */
.L_x_522:
        /* <DEDUP_REMOVED lines=12> */
.L_x_525:
[----:B------:R-:W-:Y:S05]  /*10540*/  BSYNC B1 ;  /* 0x0000000000017941 */ /* 0x000fea0003800000 */
.L_x_524:
        /* <DEDUP_REMOVED lines=12> */
.L_x_527:
[----:B------:R-:W-:Y:S05]  /*10610*/  BSYNC B1 ;  /* 0x0000000000017941 */ /* 0x000fea0003800000 */
.L_x_526:
        /* <DEDUP_REMOVED lines=9> */
.L_x_529:
[----:B------:R-:W-:Y:S05]  /*106b0*/  BSYNC B1 ;  /* 0x0000000000017941 */ /* 0x000fea0003800000 */
.L_x_528:
        /* <DEDUP_REMOVED lines=9> */
.L_x_531:
[----:B------:R-:W-:Y:S05]  /*10750*/  BSYNC B1 ;  /* 0x0000000000017941 */ /* 0x000fea0003800000 */
.L_x_530:
        /* <DEDUP_REMOVED lines=12> */
.L_x_533:
[----:B------:R-:W-:Y:S05]  /*10820*/  BSYNC B1 ;  /* 0x0000000000017941 */ /* 0x000fea0003800000 */
.L_x_532:
        /* <DEDUP_REMOVED lines=12> */
.L_x_535:
[----:B------:R-:W-:Y:S05]  /*108f0*/  BSYNC B1 ;  /* 0x0000000000017941 */ /* 0x000fea0003800000 */
.L_x_534:
        /* <DEDUP_REMOVED lines=9> */
.L_x_537:
[----:B------:R-:W-:Y:S05]  /*10990*/  BSYNC B1 ;  /* 0x0000000000017941 */ /* 0x000fea0003800000 */
.L_x_536:
        /* <DEDUP_REMOVED lines=9> */
.L_x_539:
[----:B------:R-:W-:Y:S05]  /*10a30*/  BSYNC B1 ;  /* 0x0000000000017941 */ /* 0x000fea0003800000 */
.L_x_538:
[----:B-----5:R-:W-:Y:S01]  /*10a40*/  IMAD.U32 R5, R3, 0x10000, RZ ;  /* 0x0001000003057824 */ /* 0x020fe200078e00ff */
[----:B0-----:R-:W-:Y:S01]  /*10a50*/  @P2 MOV R4, R160 ;  /* 0x000000a000042202 */ /* 0x001fe20000000f00 */
[----:B------:R-:W-:Y:S01]  /*10a60*/  BSSY B1, `(.L_x_540) ;  /* 0x000000a000017945 */ /* 0x000fe20003800000 */
[----:B------:R-:W-:Y:S01]  /*10a70*/  ISETP.GT.AND P1, PT, R0, 0xf9, P1 ;  /* 0x000000f90000780c */ /* 0x000fe20000f24270 */
[----:B------:R-:W-:-:S04]  /*10a80*/  FMUL R5, R5, R16 ;  /* 0x0000001005057220 */ /* 0x000fc80000400000 */
[----:B------:R-:W-:-:S05]  /*10a90*/  FFMA R5, R150, R2, R5 ;  /* 0x0000000296057223 */ /* 0x000fca0000000005 */
[----:B------:R-:W-:-:S04]  /*10aa0*/  F2FP.BF16.F32.PACK_AB R5, RZ, R5 ;  /* 0x00000005ff05723e */ /* 0x000fc800000010ff */
[----:B-1--4-:R-:W-:Y:S01]  /*10ab0*/  PRMT R6, R5, 0x7610, R6 ;  /* 0x0000761005067816 */ /* 0x012fe20000000006 */
[----:B------:R-:W-:-:S05]  /*10ac0*/  @P2 IMAD.MOV.U32 R5, RZ, RZ, R161 ;  /* 0x000000ffff052224 */ /* 0x000fca00078e00a1 */
[----:B------:R0:W-:Y:S01]  /*10ad0*/  @P2 STG.E.U16 desc[UR36][R4.64+0x1f0], R6 ;  /* 0x0001f00604002986 */ /* 0x0001e2000c101524 */
[----:B------:R-:W-:Y:S05]  /*10ae0*/  @!P1 BRA `(.L_x_541) ;  /* 0x0000000000049947 */ /* 0x000fea0003800000 */
[----:B------:R1:W5:Y:S02]  /*10af0*/  LDG.E.LTC128B.U16 R3, desc[UR36][R12.64+0x1f2] ;  /* 0x0001f2240c037981 */ /* 0x000364000c1e1520 */
.L_x_541:
[----:B------:R-:W-:Y:S05]  /*10b00*/  BSYNC B1 ;  /* 0x0000000000017941 */ /* 0x000fea0003800000 */
.L_x_540:
[----:B------:R-:W-:Y:S05]  /*10b10*/  @!P1 BRA `(.L_x_542) ;  /* 0x0000005400c09947 */ /* 0x000fea0003800000 */
[----:B-----5:R-:W-:-:S04]  /*10b20*/  IMAD.U32 R3, R3, 0x10000, RZ ;  /* 0x0001000003037824 */ /* 0x020fc800078e00ff */
[----:B------:R-:W-:-:S04]  /*10b30*/  FMUL R0, R3, R16 ;  /* 0x0000001003007220 */ /* 0x000fc80000400000 */
[----:B------:R-:W-:-:S05]  /*10b40*/  FFMA R0, R151, R2, R0 ;  /* 0x0000000297007223 */ /* 0x000fca0000000000 */
[----:B------:R-:W-:-:S05]  /*10b50*/  F2FP.BF16.F32.PACK_AB R0, RZ, R0 ;  /* 0x00000000ff00723e */ /* 0x000fca00000010ff */
[----:B------:R4:W-:Y:S01]  /*10b60*/  STG.E.U16 desc[UR36][R160.64+0x1f2], R0 ;  /* 0x0001f200a0007986 */ /* 0x0009e2000c101524 */
[----:B------:R-:W-:Y:S05]  /*10b70*/  BRA `(.L_x_542) ;  /* 0x0000005400a87947 */ /* 0x000fea0003800000 */
.L_x_35:
[----:B------:R-:W2:Y:S01]  /*10b80*/  LDL.LU R3, [R1] ;  /* 0x0000000001037983 */ /* 0x000ea20000300800 */
[----:B------:R-:W-:-:S03]  /*10b90*/  ULDC.64 UR4, c[0x0][0x5c0] ;  /* 0x0001700000047ab9 */ /* 0x000fc60000000a00 */
[----:B------:R-:W3:Y:S04]  /*10ba0*/  LDL.LU R9, [R1+0x5c] ;  /* 0x00005c0001097983 */ /* 0x000ee80000300800 */
[----:B------:R-:W4:Y:S04]  /*10bb0*/  LDL.LU R12, [R1+0x98] ;  /* 0x00009800010c7983 */ /* 0x000f280000300800 */
[----:B------:R-:W5:Y:S04]  /*10bc0*/  LDL.LU R235, [R1+0x9c] ;  /* 0x00009c0001eb7983 */ /* 0x000f680000300800 */
        /* <DEDUP_REMOVED lines=75> */
[----:B------:R-:W5:Y:S01]  /*11080*/  LDL.LU R159, [R1+0x1cc] ;  /* 0x0001cc00019f7983 */ /* 0x000f620000300800 */
[----:B--2---:R-:W-:-:S03]  /*11090*/  FMUL R3, R3, R2 ;  /* 0x0000000203037220 */ /* 0x004fc60000400000 */
[----:B------:R-:W2:Y:S01]  /*110a0*/  LDL.LU R158, [R1+0x1d0] ;  /* 0x0001d000019e7983 */ /* 0x000ea20000300800 */
[----:B------:R-:W-:-:S03]  /*110b0*/  LEA R4, P0, R6, UR4, 0x1 ;  /* 0x0000000406047c11 */ /* 0x000fc6000f8008ff */
[----:B------:R-:W2:Y:S04]  /*110c0*/  LDL.LU R157, [R1+0x1d4] ;  /* 0x0001d400019d7983 */ /* 0x000ea80000300800 */
[----:B------:R-:W2:Y:S04]  /*110d0*/  LDL.LU R156, [R1+0x1d8] ;  /* 0x0001d800019c7983 */ /* 0x000ea80000300800 */
[----:B------:R-:W2:Y:S04]  /*110e0*/  LDL.LU R155, [R1+0x1dc] ;  /* 0x0001dc00019b7983 */ /* 0x000ea80000300800 */
[----:B------:R-:W2:Y:S01]  /*110f0*/  LDL.LU R154, [R1+0x1e0] ;  /* 0x0001e000019a7983 */ /* 0x000ea20000300800 */
[----:B------:R-:W-:-:S03]  /*11100*/  LEA.HI.X R5, R6, UR5, R10, 0x1, P0 ;  /* 0x0000000506057c11 */ /* 0x000fc600080f0c0a */
[----:B------:R-:W2:Y:S01]  /*11110*/  LDL.LU R23, [R1+0x1e4] ;  /* 0x0001e40001177983 */ /* 0x000ea20000300800 */
[----:B------:R-:W-:-:S03]  /*11120*/  F2FP.BF16.F32.PACK_AB R3, RZ, R3 ;  /* 0x00000003ff03723e */ /* 0x000fc600000010ff */
[----:B------:R-:W2:Y:S04]  /*11130*/  LDL.LU R22, [R1+0x1e8] ;  /* 0x0001e80001167983 */ /* 0x000ea80000300800 */
[----:B------:R-:W2:Y:S04]  /*11140*/  LDL.LU R21, [R1+0x1ec] ;  /* 0x0001ec0001157983 */ /* 0x000ea80000300800 */
[----:B------:R-:W2:Y:S04]  /*11150*/  LDL.LU R20, [R1+0x1f0] ;  /* 0x0001f00001147983 */ /* 0x000ea80000300800 */
[----:B------:R-:W2:Y:S04]  /*11160*/  LDL.LU R19, [R1+0x1f4] ;  /* 0x0001f40001137983 */ /* 0x000ea80000300800 */
[----:B------:R-:W2:Y:S04]  /*11170*/  LDL.LU R18, [R1+0x1f8] ;  /* 0x0001f80001127983 */ /* 0x000ea80000300800 */
[----:B------:R-:W2:Y:S04]  /*11180*/  LDL.LU R15, [R1+0x1fc] ;  /* 0x0001fc00010f7983 */ /* 0x000ea80000300800 */
[----:B------:R-:W3:Y:S04]  /*11190*/  LDL.LU R7, [R1+0x8] ;  /* 0x0000080001077983 */ /* 0x000ee80000300800 */
[----:B------:R-:W4:Y:S04]  /*111a0*/  LDL.LU R6, [R1+0xc] ;  /* 0x00000c0001067983 */ /* 0x000f280000300800 */
[----:B------:R0:W-:Y:S04]  /*111b0*/  @P1 STG.E.U16 desc[UR36][R4.64], R3 ;  /* 0x0000000304001986 */ /* 0x0001e8000c101524 */
[----:B0-----:R-:W5:Y:S01]  /*111c0*/  LDL.LU R3, [R1+0x4] ;  /* 0x0000040001037983 */ /* 0x001f620000300800 */
[----:B------:R-:W-:Y:S01]  /*111d0*/  ISETP.GT.AND P0, PT, R0, 0x1, P3 ;  /* 0x000000010000780c */ /* 0x000fe20001f04270 */
[----:B------:R-:W-:Y:S01]  /*111e0*/  USHF.L.U32 UR5, UR8, 0x4, URZ ;  /* 0x0000000408057899 */ /* 0x000fe2000800063f */
[----:B------:R-:W-:Y:S01]  /*111f0*/  ISETP.GT.AND P2, PT, R153, 0x8, PT ;  /* 0x000000089900780c */ /* 0x000fe20003f44270 */
[----:B------:R-:W-:Y:S01]  /*11200*/  USHF.L.U64.HI UR4, UR8, 0x4, UR9 ;  /* 0x0000000408047899 */ /* 0x000fe20008010209 */
[----:B---3--:R-:W-:-:S05]  /*11210*/  FMUL R7, R7, R2 ;  /* 0x0000000207077220 */ /* 0x008fca0000400000 */
[----:B------:R-:W-:-:S04]  /*11220*/  F2FP.BF16.F32.PACK_AB R7, RZ, R7 ;  /* 0x00000007ff07723e */ /* 0x000fc800000010ff */
[----:B------:R-:W-:Y:S01]  /*11230*/  PRMT R8, R7, 0x7610, R8 ;  /* 0x0000761007087816 */ /* 0x000fe20000000008 */
[----:B-----5:R-:W-:-:S05]  /*11240*/  FMUL R3, R3, R2 ;  /* 0x0000000203037220 */ /* 0x020fca0000400000 */
[----:B------:R-:W-:-:S05]  /*11250*/  F2FP.BF16.F32.PACK_AB R3, RZ, R3 ;  /* 0x00000003ff03723e */ /* 0x000fca00000010ff */
[----:B------:R4:W-:Y:S01]  /*11260*/  @P0 STG.E.U16 desc[UR36][R4.64+0x2], R3 ;  /* 0x0000020304000986 */ /* 0x0009e2000c101524 */
[----:B------:R-:W-:Y:S01]  /*11270*/  ISETP.GT.AND P0, PT, R0, RZ, P2 ;  /* 0x000000ff0000720c */ /* 0x000fe20001704270 */
[----:B----4-:R-:W-:Y:S01]  /*11280*/  FMUL R3, R6, R2 ;  /* 0x0000000206037220 */ /* 0x010fe20000400000 */
[----:B------:R-:W-:-:S04]  /*11290*/  IADD3 R6, P1, R4, UR5, RZ ;  /* 0x0000000504067c10 */ /* 0x000fc8000ff3e0ff */
[----:B------:R-:W-:Y:S02]  /*112a0*/  IADD3.X R7, R5, UR4, RZ, P1, !PT ;  /* 0x0000000405077c10 */ /* 0x000fe40008ffe4ff */
[----:B------:R-:W-:-:S05]  /*112b0*/  F2FP.BF16.F32.PACK_AB R3, RZ, R3 ;  /* 0x00000003ff03723e */ /* 0x000fca00000010ff */
[----:B------:R0:W-:Y:S01]  /*112c0*/  @P0 STG.E.U16 desc[UR36][R6.64], R8 ;  /* 0x0000000806000986 */ /* 0x0001e2000c101524 */
[----:B------:R-:W-:-:S03]  /*112d0*/  ISETP.GT.AND P0, PT, R0, 0x1, P2 ;  /* 0x000000010000780c */ /* 0x000fc60001704270 */
[----:B0-----:R-:W3:Y:S10]  /*112e0*/  LDL.LU R8, [R1+0x54] ;  /* 0x0000540001087983 */ /* 0x001ef40000300800 */
[----:B------:R0:W-:Y:S04]  /*112f0*/  @P0 STG.E.U16 desc[UR36][R6.64+0x2], R3 ;  /* 0x0000020306000986 */ /* 0x0001e8000c101524 */
[----:B0-----:R-:W4:Y:S01]  /*11300*/  LDL.LU R3, [R1+0x10] ;  /* 0x0000100001037983 */ /* 0x001f220000300800 */
[----:B------:R-:W-:Y:S01]  /*11310*/  ISETP.GT.AND P0, PT, R0, 0x8, P3 ;  /* 0x000000080000780c */ /* 0x000fe20001f04270 */
[----:B----4-:R-:W-:-:S05]  /*11320*/  FMUL R3, R3, R2 ;  /* 0x0000000203037220 */ /* 0x010fca0000400000 */
[----:B------:R-:W-:-:S07]  /*11330*/  F2FP.BF16.F32.PACK_AB R3, RZ, R3 ;  /* 0x00000003ff03723e */ /* 0x000fce00000010ff */
        /* <DEDUP_REMOVED lines=78> */
[----:B---3--:R-:W-:-:S05]  /*11820*/  FMUL R8, R8, R2 ;  /* 0x0000000208087220 */ /* 0x008fca0000400000 */
[----:B------:R-:W-:-:S04]  /*11830*/  F2FP.BF16.F32.PACK_AB R8, RZ, R8 ;  /* 0x00000008ff08723e */ /* 0x000fc800000010ff */
[----:B------:R-:W-:Y:S01]  /*11840*/  PRMT R10, R8, 0x7610, R10 ;  /* 0x00007610080a7816 */ /* 0x000fe2000000000a */
[----:B----4-:R-:W-:-:S05]  /*11850*/  FMUL R3, R3, R2 ;  /* 0x0000000203037220 */ /* 0x010fca0000400000 */
[----:B------:R-:W-:-:S05]  /*11860*/  F2FP.BF16.F32.PACK_AB R3, RZ, R3 ;  /* 0x00000003ff03723e */ /* 0x000fca00000010ff */
[----:B------:R0:W-:Y:S04]  /*11870*/  @P0 STG.E.U16 desc[UR36][R4.64+0x50], R3 ;  /* 0x0000500304000986 */ /* 0x0001e8000c101524 */
[----:B0-----:R-:W3:Y:S01]  /*11880*/  LDL.LU R3, [R1+0x58] ;  /* 0x0000580001037983 */ /* 0x001ee20000300800 */
[C---:B------:R-:W-:Y:S01]  /*11890*/  ISETP.GT.AND P5, PT, R0.reuse, 0x29, P3 ;  /* 0x000000290000780c */ /* 0x040fe20001fa4270 */
[----:B------:R-:W-:Y:S01]  /*118a0*/  FMUL R9, R9, R2 ;  /* 0x0000000209097220 */ /* 0x000fe20000400000 */
[C---:B------:R-:W-:Y:S01]  /*118b0*/  ISETP.GT.AND P0, PT, R0.reuse, 0x28, P2 ;  /* 0x000000280000780c */ /* 0x040fe20001704270 */
[----:B------:R-:W4:Y:S01]  /*118c0*/  LDL.LU R8, [R1+0x60] ;  /* 0x0000600001087983 */ /* 0x000f220000300800 */
[C---:B------:R-:W-:Y:S02]  /*118d0*/  ISETP.GT.AND P4, PT, R0.reuse, 0x29, P2 ;  /* 0x000000290000780c */ /* 0x040fe40001784270 */
[----:B------:R-:W-:-:S02]  /*118e0*/  ISETP.GT.AND P1, PT, R0, 0x30, P3 ;  /* 0x000000300000780c */ /* 0x000fc40001f24270 */
[----:B------:R-:W-:Y:S01]  /*118f0*/  F2FP.BF16.F32.PACK_AB R9, RZ, R9 ;  /* 0x00000009ff09723e */ /* 0x000fe200000010ff */
[-C--:B---3--:R-:W-:Y:S01]  /*11900*/  FMUL R3, R3, R2.reuse ;  /* 0x0000000203037220 */ /* 0x088fe20000400000 */
[----:B----4-:R-:W-:-:S04]  /*11910*/  FMUL R8, R8, R2 ;  /* 0x0000000208087220 */ /* 0x010fc80000400000 */
[----:B------:R-:W-:-:S04]  /*11920*/  F2FP.BF16.F32.PACK_AB R3, RZ, R3 ;  /* 0x00000003ff03723e */ /* 0x000fc800000010ff */
[----:B------:R-:W-:Y:S02]  /*11930*/  PRMT R11, R3, 0x7610, R11 ;  /* 0x00007610030b7816 */ /* 0x000fe4000000000b */
[----:B------:R-:W-:Y:S02]  /*11940*/  F2FP.BF16.F32.PACK_AB R3, RZ, R8 ;  /* 0x00000008ff03723e */ /* 0x000fe400000010ff */
[----:B------:R-:W3:Y:S04]  /*11950*/  LDL.LU R8, [R1+0x64] ;  /* 0x0000640001087983 */ /* 0x000ee80000300800 */
[----:B------:R0:W-:Y:S04]  /*11960*/  @P5 STG.E.U16 desc[UR36][R4.64+0x52], R10 ;  /* 0x0000520a04005986 */ /* 0x0001e8000c101524 */
[----:B------:R-:W-:Y:S04]  /*11970*/  @P0 STG.E.U16 desc[UR36][R6.64+0x50], R11 ;  /* 0x0000500b06000986 */ /* 0x000fe8000c101524 */
[----:B------:R1:W-:Y:S01]  /*11980*/  @P4 STG.E.U16 desc[UR36][R6.64+0x52], R9 ;  /* 0x0000520906004986 */ /* 0x0003e2000c101524 */
[----:B0-----:R-:W-:-:S03]  /*11990*/  PRMT R10, R3, 0x7610, R10 ;  /* 0x00007610030a7816 */ /* 0x001fc6000000000a */
[----:B------:R-:W4:Y:S04]  /*119a0*/  LDL.LU R3, [R1+0x68] ;  /* 0x0000680001037983 */ /* 0x000f280000300800 */
[----:B------:R0:W-:Y:S04]  /*119b0*/  @P1 STG.E.U16 desc[UR36][R4.64+0x60], R10 ;  /* 0x0000600a04001986 */ /* 0x0001e8000c101524 */
[----:B-1----:R-:W5:Y:S01]  /*119c0*/  LDL.LU R9, [R1+0x6c] ;  /* 0x00006c0001097983 */ /* 0x002f620000300800 */
[----:B---3--:R-:W-:-:S05]  /*119d0*/  FMUL R8, R8, R2 ;  /* 0x0000000208087220 */ /* 0x008fca0000400000 */
[----:B------:R-:W-:-:S04]  /*119e0*/  F2FP.BF16.F32.PACK_AB R8, RZ, R8 ;  /* 0x00000008ff08723e */ /* 0x000fc800000010ff */
[----:B0-----:R-:W-:Y:S02]  /*119f0*/  PRMT R10, R8, 0x7610, R10 ;  /* 0x00007610080a7816 */ /* 0x001fe4000000000a */
[----:B------:R-:W3:Y:S01]  /*11a00*/  LDL.LU R8, [R1+0x70] ;  /* 0x0000700001087983 */ /* 0x000ee20000300800 */
[----:B----4-:R-:W-:-:S05]  /*11a10*/  FMUL R3, R3, R2 ;  /* 0x0000000203037220 */ /* 0x010fca0000400000 */
[----:B------:R-:W-:-:S04]  /*11a20*/  F2FP.BF16.F32.PACK_AB R3, RZ, R3 ;  /* 0x00000003ff03723e */ /* 0x000fc800000010ff */
[----:B------:R-:W-:Y:S01]  /*11a30*/  PRMT R11, R3, 0x7610, R11 ;  /* 0x00007610030b7816 */ /* 0x000fe2000000000b */
[----:B---3--:R-:W-:-:S05]  /*11a40*/  FMUL R8, R8, R2 ;  /* 0x0000000208087220 */ /* 0x008fca0000400000 */
[----:B------:R-:W-:Y:S02]  /*11a50*/  F2FP.BF16.F32.PACK_AB R3, RZ, R8 ;  /* 0x00000008ff03723e */ /* 0x000fe400000010ff */
[----:B------:R-:W3:Y:S01]  /*11a60*/  LDL.LU R8, [R1+0x74] ;  /* 0x0000740001087983 */ /* 0x000ee20000300800 */
[C---:B------:R-:W-:Y:S02]  /*11a70*/  ISETP.GT.AND P0, PT, R0.reuse, 0x31, P3 ;  /* 0x000000310000780c */ /* 0x040fe40001f04270 */
[C---:B------:R-:W-:Y:S02]  /*11a80*/  ISETP.GT.AND P4, PT, R0.reuse, 0x30, P2 ;  /* 0x000000300000780c */ /* 0x040fe40001784270 */
[C---:B------:R-:W-:Y:S02]  /*11a90*/  ISETP.GT.AND P5, PT, R0.reuse, 0x31, P2 ;  /* 0x000000310000780c */ /* 0x040fe400017a4270 */
[----:B------:R-:W-:Y:S01]  /*11aa0*/  ISETP.GT.AND P1, PT, R0, 0x38, P3 ;  /* 0x000000380000780c */ /* 0x000fe20001f24270 */
[----:B-----5:R-:W-:-:S05]  /*11ab0*/  FMUL R9, R9, R2 ;  /* 0x0000000209097220 */ /* 0x020fca0000400000 */
[----:B------:R-:W-:Y:S01]  /*11ac0*/  F2FP.BF16.F32.PACK_AB R9, RZ, R9 ;  /* 0x00000009ff09723e */ /* 0x000fe200000010ff */
        /* <DEDUP_REMOVED lines=11> */
[C---:B------:R-:W-:Y:S02]  /*11b80*/  ISETP.GT.AND P0, PT, R0.reuse, 0x39, P3 ;  /* 0x000000390000780c */ /* 0x040fe40001f04270 */
[----:B------:R-:W-:Y:S01]  /*11b90*/  ISETP.GT.AND P4, PT, R0, 0x38, P2 ;  /* 0x000000380000780c */ /* 0x000fe20001784270 */
[----:B----4-:R-:W-:-:S05]  /*11ba0*/  FMUL R3, R3, R2 ;  /* 0x0000000203037220 */ /* 0x010fca0000400000 */
[----:B------:R-:W-:-:S04]  /*11bb0*/  F2FP.BF16.F32.PACK_AB R3, RZ, R3 ;  /* 0x00000003ff03723e */ /* 0x000fc800000010ff */
[----:B------:R-:W-:Y:S01]  /*11bc0*/  PRMT R11, R3, 0x7610, R11 ;  /* 0x00007610030b7816 */ /* 0x000fe2000000000b */
[----:B------:R0:W-:Y:S04]  /*11bd0*/  @P0 STG.E.U16 desc[UR36][R4.64+0x72], R10 ;  /* 0x0000720a04000986 */ /* 0x0001e8000c101524 */
[----:B------:R1:W-:Y:S01]  /*11be0*/  @P4 STG.E.U16 desc[UR36][R6.64+0x70], R11 ;  /* 0x0000700b06004986 */ /* 0x0003e2000c101524 */
[----:B---3--:R-:W-:-:S05]  /*11bf0*/  FMUL R8, R8, R2 ;  /* 0x0000000208087220 */ /* 0x008fca0000400000 */
[----:B------:R-:W-:Y:S02]  /*11c00*/  F2FP.BF16.F32.PACK_AB R3, RZ, R8 ;  /* 0x00000008ff03723e */ /* 0x000fe400000010ff */
[----:B------:R-:W3:Y:S02]  /*11c10*/  LDL.LU R8, [R1+0x88] ;  /* 0x0000880001087983 */ /* 0x000ee40000300800 */
[----:B0-----:R-:W-:Y:S02]  /*11c20*/  PRMT R10, R3, 0x7610, R10 ;  /* 0x00007610030a7816 */ /* 0x001fe4000000000a */
[----:B-1----:R-:W4:Y:S04]  /*11c30*/  LDL.LU R11, [R1+0x94] ;  /* 0x00009400010b7983 */ /* 0x002f280000300800 */
[----:B------:R-:W2:Y:S01]  /*11c40*/  LDL.LU R3, [R1+0x84] ;  /* 0x0000840001037983 */ /* 0x000ea20000300800 */
[----:B------:R-:W-:-:S02]  /*11c50*/  ISETP.GT.AND P5, PT, R0, 0x39, P2 ;  /* 0x000000390000780c */ /* 0x000fc400017a4270 */
[----:B------:R-:W-:Y:S01]  /*11c60*/  ISETP.GT.AND P1, PT, R0, 0x40, P3 ;  /* 0x000000400000780c */ /* 0x000fe20001f24270 */
[----:B-----5:R-:W-:-:S05]  /*11c70*/  FMUL R9, R9, R2 ;  /* 0x0000000209097220 */ /* 0x020fca0000400000 */
[----:B------:R-:W-:-:S05]  /*11c80*/  F2FP.BF16.F32.PACK_AB R9, RZ, R9 ;  /* 0x00000009ff09723e */ /* 0x000fca00000010ff */
[----:B------:R0:W-:Y:S04]  /*11c90*/  @P5 STG.E.U16 desc[UR36][R6.64+0x72], R9 ;  /* 0x0000720906005986 */ /* 0x0001e8000c101524 */
[----:B------:R1:W-:Y:S04]  /*11ca0*/  @P1 STG.E.U16 desc[UR36][R4.64+0x80], R10 ;  /* 0x0000800a04001986 */ /* 0x0003e8000c101524 */
[----:B0-----:R-:W5:Y:S01]  /*11cb0*/  LDL.LU R9, [R1+0x8c] ;  /* 0x00008c0001097983 */ /* 0x001f620000300800 */
[-C--:B---3--:R-:W-:Y:S01]  /*11cc0*/  FMUL R8, R8, R2.reuse ;  /* 0x0000000208087220 */ /* 0x088fe20000400000 */
[----:B--2---:R-:W-:-:S05]  /*11cd0*/  FMUL R3, R3, R2 ;  /* 0x0000000203037220 */ /* 0x004fca0000400000 */
[----:B-1----:R-:W-:Y:S02]  /*11ce0*/  F2FP.BF16.F32.PACK_AB R10, RZ, R3 ;  /* 0x00000003ff0a723e */ /* 0x002fe400000010ff */
[----:B------:R-:W-:Y:S02]  /*11cf0*/  F2FP.BF16.F32.PACK_AB R3, RZ, R8 ;  /* 0x00000008ff03723e */ /* 0x000fe400000010ff */
[----:B------:R-:W-:Y:S02]  /*11d00*/  PRMT R8, R10, 0x7610, R8 ;  /* 0x000076100a087816 */ /* 0x000fe40000000008 */
[----:B------:R-:W2:Y:S01]  /*11d10*/  LDL.LU R10, [R1+0x90] ;  /* 0x00009000010a7983 */ /* 0x000ea20000300800 */
[C---:B------:R-:W-:Y:S02]  /*11d20*/  ISETP.GT.AND P0, PT, R0.reuse, 0x41, P3 ;  /* 0x000000410000780c */ /* 0x040fe40001f04270 */
[C---:B------:R-:W-:Y:S02]  /*11d30*/  ISETP.GT.AND P4, PT, R0.reuse, 0x40, P2 ;  /* 0x000000400000780c */ /* 0x040fe40001784270 */
[----:B------:R-:W-:Y:S01]  /*11d40*/  ISETP.GT.AND P5, PT, R0, 0x41, P2 ;  /* 0x000000410000780c */ /* 0x000fe200017a4270 */
[----:B------:R-:W-:Y:S01]  /*11d50*/  FMUL R12, R12, R2 ;  /* 0x000000020c0c7220 */ /* 0x000fe20000400000 */
[----:B------:R-:W-:-:S07]  /*11d60*/  ISETP.GT.AND P1, PT, R0, 0x48, P3 ;  /* 0x000000480000780c */ /* 0x000fce0001f24270 */
[----:B------:R0:W-:Y:S01]  /*11d70*/  @P0 STG.E.U16 desc[UR36][R4.64+0x82], R8 ;  /* 0x0000820804000986 */ /* 0x0001e2000c101524 */
[----:B-----5:R-:W-:Y:S01]  /*11d80*/  FMUL R9, R9, R2 ;  /* 0x0000000209097220 */ /* 0x020fe20000400000 */
[----:B------:R-:W-:Y:S02]  /*11d90*/  F2FP.BF16.F32.PACK_AB R12, RZ, R12 ;  /* 0x0000000cff0c723e */ /* 0x000fe400000010ff */
[----:B------:R1:W-:Y:S01]  /*11da0*/  @P4 STG.E.U16 desc[UR36][R6.64+0x80], R3 ;  /* 0x0000800306004986 */ /* 0x0003e2000c101524 */
[----:B------:R-:W-:Y:S02]  /*11db0*/  ISETP.GT.AND P0, PT, R0, 0x49, P3 ;  /* 0x000000490000780c */ /* 0x000fe40001f04270 */
[----:B------:R-:W-:Y:S01]  /*11dc0*/  F2FP.BF16.F32.PACK_AB R9, RZ, R9 ;  /* 0x00000009ff09723e */ /* 0x000fe200000010ff */
[-C--:B0-----:R-:W-:Y:S01]  /*11dd0*/  FMUL R8, R235, R2.reuse ;  /* 0x00000002eb087220 */ /* 0x081fe20000400000 */
[----:B----4-:R-:W-:-:S04]  /*11de0*/  FMUL R11, R11, R2 ;  /* 0x000000020b0b7220 */ /* 0x010fc80000400000 */
[----:B-1----:R-:W-:Y:S02]  /*11df0*/  F2FP.BF16.F32.PACK_AB R3, RZ, R8 ;  /* 0x00000008ff03723e */ /* 0x002fe400000010ff */
[----:B------:R-:W-:Y:S01]  /*11e00*/  PRMT R8, R12, 0x7610, R8 ;  /* 0x000076100c087816 */ /* 0x000fe20000000008 */
[----:B------:R0:W-:Y:S01]  /*11e10*/  @P5 STG.E.U16 desc[UR36][R6.64+0x82], R9 ;  /* 0x0000820906005986 */ /* 0x0001e2000c101524 */
[----:B------:R-:W-:Y:S01]  /*11e20*/  PRMT R12, R3, 0x7610, R12 ;  /* 0x00007610030c7816 */ /* 0x000fe2000000000c */
[----:B------:R-:W-:Y:S01]  /*11e30*/  FMUL R3, R233, R2 ;  /* 0x00000002e9037220 */ /* 0x000fe20000400000 */
[C---:B------:R-:W-:Y:S02]  /*11e40*/  ISETP.GT.AND P4, PT, R0.reuse, 0x48, P2 ;  /* 0x000000480000780c */ /* 0x040fe40001784270 */
[----:B------:R-:W-:Y:S02]  /*11e50*/  ISETP.GT.AND P5, PT, R0, 0x49, P2 ;  /* 0x000000490000780c */ /* 0x000fe400017a4270 */
[----:B------:R-:W-:-:S02]  /*11e60*/  F2FP.BF16.F32.PACK_AB R11, RZ, R11 ;  /* 0x0000000bff0b723e */ /* 0x000fc400000010ff */
[----:B------:R-:W-:Y:S01]  /*11e70*/  F2FP.BF16.F32.PACK_AB R3, RZ, R3 ;  /* 0x00000003ff03723e */ /* 0x000fe200000010ff */
[----:B0-----:R-:W-:-:S05]  /*11e80*/  FMUL R9, R234, R2 ;  /* 0x00000002ea097220 */ /* 0x001fca0000400000 */
[----:B------:R-:W-:-:S04]  /*11e90*/  F2FP.BF16.F32.PACK_AB R9, RZ, R9 ;  /* 0x00000009ff09723e */ /* 0x000fc800000010ff */
[----:B------:R-:W-:Y:S01]  /*11ea0*/  PRMT R13, R9, 0x7610, R13 ;  /* 0x00007610090d7816 */ /* 0x000fe2000000000d */
[----:B------:R-:W-:-:S05]  /*11eb0*/  FMUL R9, R232, R2 ;  /* 0x00000002e8097220 */ /* 0x000fca0000400000 */
[----:B------:R-:W-:Y:S01]  /*11ec0*/  F2FP.BF16.F32.PACK_AB R9, RZ, R9 ;  /* 0x00000009ff09723e */ /* 0x000fe200000010ff */
[----:B--2---:R-:W-:-:S05]  /*11ed0*/  FMUL R10, R10, R2 ;  /* 0x000000020a0a7220 */ /* 0x004fca0000400000 */
[----:B------:R-:W-:-:S05]  /*11ee0*/  F2FP.BF16.F32.PACK_AB R10, RZ, R10 ;  /* 0x0000000aff0a723e */ /* 0x000fca00000010ff */
[----:B------:R-:W-:Y:S01]  /*11ef0*/  @P1 STG.E.U16 desc[UR36][R4.64+0x90], R10 ;  /* 0x0000900a04001986 */ /* 0x000fe2000c101524 */
[----:B------:R-:W-:-:S03]  /*11f00*/  ISETP.GT.AND P1, PT, R0, 0x50, P3 ;  /* 0x000000500000780c */ /* 0x000fc60001f24270 */
[----:B------:R0:W-:Y:S01]  /*11f10*/  @P0 STG.E.U16 desc[UR36][R4.64+0x92], R11 ;  /* 0x0000920b04000986 */ /* 0x0001e2000c101524 */
[----:B------:R-:W-:-:S03]  /*11f20*/  ISETP.GT.AND P0, PT, R0, 0x51, P3 ;  /* 0x000000510000780c */ /* 0x000fc60001f04270 */
[----:B------:R-:W-:Y:S01]  /*11f30*/  @P4 STG.E.U16 desc[UR36][R6.64+0x90], R8 ;  /* 0x0000900806004986 */ /* 0x000fe2000c101524 */
[----:B------:R-:W-:Y:S02]  /*11f40*/  ISETP.GT.AND P4, PT, R0, 0x50, P2 ;  /* 0x000000500000780c */ /* 0x000fe40001784270 */
[----:B0-----:R-:W-:Y:S01]  /*11f50*/  PRMT R11, R3, 0x7610, R11 ;  /* 0x00007610030b7816 */ /* 0x001fe2000000000b */
[----:B------:R-:W-:Y:S01]  /*11f60*/  FMUL R3, R230, R2 ;  /* 0x00000002e6037220 */ /* 0x000fe20000400000 */
[----:B------:R0:W-:Y:S01]  /*11f70*/  @P5 STG.E.U16 desc[UR36][R6.64+0x92], R12 ;  /* 0x0000920c06005986 */ /* 0x0001e2000c101524 */
[----:B------:R-:W-:-:S03]  /*11f80*/  ISETP.GT.AND P5, PT, R0, 0x51, P2 ;  /* 0x000000510000780c */ /* 0x000fc600017a4270 */
[----:B------:R-:W-:Y:S01]  /*11f90*/  F2FP.BF16.F32.PACK_AB R3, RZ, R3 ;  /* 0x00000003ff03723e */ /* 0x000fe200000010ff */
[----:B------:R1:W-:Y:S01]  /*11fa0*/  @P1 STG.E.U16 desc[UR36][R4.64+0xa0], R13 ;  /* 0x0000a00d04001986 */ /* 0x0003e2000c101524 */
[----:B------:R-:W-:Y:S01]  /*11fb0*/  FMUL R10, R231, R2 ;  /* 0x00000002e70a7220 */ /* 0x000fe20000400000 */
[----:B------:R-:W-:-:S04]  /*11fc0*/  ISETP.GT.AND P1, PT, R0, 0x58, P3 ;  /* 0x000000580000780c */ /* 0x000fc80001f24270 */
[----:B------:R-:W-:Y:S02]  /*11fd0*/  F2FP.BF16.F32.PACK_AB R10, RZ, R10 ;  /* 0x0000000aff0a723e */ /* 0x000fe400000010ff */
[----:B0-----:R-:W-:Y:S02]  /*11fe0*/  PRMT R12, R9, 0x7610, R12 ;  /* 0x00007610090c7816 */ /* 0x001fe4000000000c */
[----:B-1----:R-:W-:Y:S01]  /*11ff0*/  PRMT R13, R3, 0x7610, R13 ;  /* 0x00007610030d7816 */ /* 0x002fe2000000000d */
[----:B------:R-:W-:Y:S01]  /*12000*/  FMUL R3, R229, R2 ;  /* 0x00000002e5037220 */ /* 0x000fe20000400000 */
[----:B------:R-:W-:Y:S04]  /*12010*/  @P0 STG.E.U16 desc[UR36][R4.64+0xa2], R11 ;  /* 0x0000a20b04000986 */ /* 0x000fe8000c101524 */
[----:B------:R-:W-:Y:S01]  /*12020*/  F2FP.BF16.F32.PACK_AB R3, RZ, R3 ;  /* 0x00000003ff03723e */ /* 0x000fe200000010ff */
[----:B------:R-:W-:Y:S04]  /*12030*/  @P4 STG.E.U16 desc[UR36][R6.64+0xa0], R12 ;  /* 0x0000a00c06004986 */ /* 0x000fe8000c101524 */
[----:B------:R0:W-:Y:S01]  /*12040*/  @P5 STG.E.U16 desc[UR36][R6.64+0xa2], R10 ;  /* 0x0000a20a06005986 */ /* 0x0001e2000c101524 */
[----:B------:R-:W-:-:S02]  /*12050*/  ISETP.GT.AND P0, PT, R0, 0x59, P3 ;  /* 0x000000590000780c */ /* 0x000fc40001f04270 */
[----:B0-----:R-:W-:Y:S01]  /*12060*/  PRMT R10, R3, 0x7610, R10 ;  /* 0x00007610030a7816 */ /* 0x001fe2000000000a */
[-C--:B------:R-:W-:Y:S01]  /*12070*/  FMUL R3, R226, R2.reuse ;  /* 0x00000002e2037220 */ /* 0x080fe20000400000 */
[----:B------:R0:W-:Y:S04]  /*12080*/  @P1 STG.E.U16 desc[UR36][R4.64+0xb0], R13 ;  /* 0x0000b00d04001986 */ /* 0x0001e8000c101524 */
[----:B------:R-:W-:Y:S01]  /*12090*/  F2FP.BF16.F32.PACK_AB R3, RZ, R3 ;  /* 0x00000003ff03723e */ /* 0x000fe200000010ff */
[-C--:B------:R-:W-:Y:S01]  /*120a0*/  FMUL R8, R228, R2.reuse ;  /* 0x00000002e4087220 */ /* 0x080fe20000400000 */
[-C--:B------:R-:W-:Y:S01]  /*120b0*/  FMUL R9, R227, R2.reuse ;  /* 0x00000002e3097220 */ /* 0x080fe20000400000 */
[C---:B------:R-:W-:Y:S02]  /*120c0*/  ISETP.GT.AND P4, PT, R0.reuse, 0x58, P2 ;  /* 0x000000580000780c */ /* 0x040fe40001784270 */
[----:B0-----:R-:W-:Y:S01]  /*120d0*/  PRMT R13, R3, 0x7610, R13 ;  /* 0x00007610030d7816 */ /* 0x001fe2000000000d */
[----:B------:R-:W-:Y:S01]  /*120e0*/  FMUL R3, R225, R2 ;  /* 0x00000002e1037220 */ /* 0x000fe20000400000 */
[----:B------:R-:W-:-:S02]  /*120f0*/  ISETP.GT.AND P5, PT, R0, 0x59, P2 ;  /* 0x000000590000780c */ /* 0x000fc400017a4270 */
[----:B------:R-:W-:Y:S02]  /*12100*/  ISETP.GT.AND P1, PT, R0, 0x60, P3 ;  /* 0x000000600000780c */ /* 0x000fe40001f24270 */
[----:B------:R-:W-:Y:S01]  /*12110*/  F2FP.BF16.F32.PACK_AB R3, RZ, R3 ;  /* 0x00000003ff03723e */ /* 0x000fe200000010ff */
[----:B------:R0:W-:Y:S01]  /*12120*/  @P0 STG.E.U16 desc[UR36][R4.64+0xb2], R10 ;  /* 0x0000b20a04000986 */ /* 0x0001e2000c101524 */
[----:B------:R-:W-:Y:S02]  /*12130*/  F2FP.BF16.F32.PACK_AB R8, RZ, R8 ;  /* 0x00000008ff08723e */ /* 0x000fe400000010ff */
[----:B------:R-:W-:Y:S02]  /*12140*/  F2FP.BF16.F32.PACK_AB R9, RZ, R9 ;  /* 0x00000009ff09723e */ /* 0x000fe400000010ff */
[----:B------:R-:W-:Y:S02]  /*12150*/  PRMT R11, R8, 0x7610, R11 ;  /* 0x00007610080b7816 */ /* 0x000fe4000000000b */
[----:B------:R-:W-:-:S02]  /*12160*/  PRMT R12, R9, 0x7610, R12 ;  /* 0x00007610090c7816 */ /* 0x000fc4000000000c */
[----:B0-----:R-:W-:Y:S01]  /*12170*/  PRMT R10, R3, 0x7610, R10 ;  /* 0x00007610030a7816 */ /* 0x001fe2000000000a */
[-C--:B------:R-:W-:Y:S01]  /*12180*/  FMUL R3, R222, R2.reuse ;  /* 0x00000002de037220 */ /* 0x080fe20000400000 */
[----:B------:R-:W-:Y:S01]  /*12190*/  ISETP.GT.AND P0, PT, R0, 0x61, P3 ;  /* 0x000000610000780c */ /* 0x000fe20001f04270 */
[----:B------:R-:W-:Y:S03]  /*121a0*/  @P4 STG.E.U16 desc[UR36][R6.64+0xb0], R11 ;  /* 0x0000b00b06004986 */ /* 0x000fe6000c101524 */
[----:B------:R-:W-:Y:S01]  /*121b0*/  F2FP.BF16.F32.PACK_AB R3, RZ, R3 ;  /* 0x00000003ff03723e */ /* 0x000fe200000010ff */
[----:B------:R-:W-:Y:S04]  /*121c0*/  @P5 STG.E.U16 desc[UR36][R6.64+0xb2], R12 ;  /* 0x0000b20c06005986 */ /* 0x000fe8000c101524 */
[----:B------:R0:W-:Y:S01]  /*121d0*/  @P1 STG.E.U16 desc[UR36][R4.64+0xc0], R13 ;  /* 0x0000c00d04001986 */ /* 0x0001e2000c101524 */
[-C--:B------:R-:W-:Y:S01]  /*121e0*/  FMUL R8, R224, R2.reuse ;  /* 0x00000002e0087220 */ /* 0x080fe20000400000 */
[----:B------:R-:W-:Y:S01]  /*121f0*/  FMUL R9, R223, R2 ;  /* 0x00000002df097220 */ /* 0x000fe20000400000 */
[----:B------:R-:W-:-:S02]  /*12200*/  ISETP.GT.AND P4, PT, R0, 0x60, P2 ;  /* 0x000000600000780c */ /* 0x000fc40001784270 */
[C---:B------:R-:W-:Y:S02]  /*12210*/  ISETP.GT.AND P5, PT, R0.reuse, 0x61, P2 ;  /* 0x000000610000780c */ /* 0x040fe400017a4270 */
[----:B0-----:R-:W-:Y:S01]  /*12220*/  PRMT R13, R3, 0x7610, R13 ;  /* 0x00007610030d7816 */ /* 0x001fe2000000000d */
[----:B------:R-:W-:Y:S01]  /*12230*/  FMUL R3, R221, R2 ;  /* 0x00000002dd037220 */ /* 0x000fe20000400000 */
[----:B------:R-:W-:Y:S01]  /*12240*/  ISETP.GT.AND P1, PT, R0, 0x68, P3 ;  /* 0x000000680000780c */ /* 0x000fe20001f24270 */
[----:B------:R0:W-:Y:S01]  /*12250*/  @P0 STG.E.U16 desc[UR36][R4.64+0xc2], R10 ;  /* 0x0000c20a04000986 */ /* 0x0001e2000c101524 */
[----:B------:R-:W-:Y:S02]  /*12260*/  F2FP.BF16.F32.PACK_AB R8, RZ, R8 ;  /* 0x00000008ff08723e */ /* 0x000fe400000010ff */
[----:B------:R-:W-:Y:S02]  /*12270*/  F2FP.BF16.F32.PACK_AB R3, RZ, R3 ;  /* 0x00000003ff03723e */ /* 0x000fe400000010ff */
[----:B------:R-:W-:-:S02]  /*12280*/  F2FP.BF16.F32.PACK_AB R9, RZ, R9 ;  /* 0x00000009ff09723e */ /* 0x000fc400000010ff */
[----:B------:R-:W-:Y:S02]  /*12290*/  PRMT R11, R8, 0x7610, R11 ;  /* 0x00007610080b7816 */ /* 0x000fe4000000000b */
[----:B------:R-:W-:Y:S02]  /*122a0*/  PRMT R12, R9, 0x7610, R12 ;  /* 0x00007610090c7816 */ /* 0x000fe4000000000c */
        /* <DEDUP_REMOVED lines=285> */
[----:B------:R-:W-:Y:S01]  /*13480*/  @P5 STG.E.U16 desc[UR36][R6.64+0x1a2], R12 ;  /* 0x0001a20c06005986 */ /* 0x000fe2000c101524 */
[-C--:B------:R-:W-:Y:S01]  /*13490*/  FMUL R8, R164, R2.reuse ;  /* 0x00000002a4087220 */ /* 0x080fe20000400000 */
[----:B------:R-:W-:Y:S01]  /*134a0*/  FMUL R9, R163, R2 ;  /* 0x00000002a3097220 */ /* 0x000fe20000400000 */
[C---:B------:R-:W-:Y:S01]  /*134b0*/  ISETP.GT.AND P4, PT, R0.reuse, 0xd8, P2 ;  /* 0x000000d80000780c */ /* 0x040fe20001784270 */
[----:B------:R0:W-:Y:S01]  /*134c0*/  @P1 STG.E.U16 desc[UR36][R4.64+0x1b0], R13 ;  /* 0x0001b00d04001986 */ /* 0x0001e2000c101524 */
[----:B------:R-:W-:-:S02]  /*134d0*/  ISETP.GT.AND P5, PT, R0, 0xd9, P2 ;  /* 0x000000d90000780c */ /* 0x000fc400017a4270 */
[----:B------:R-:W-:Y:S02]  /*134e0*/  ISETP.GT.AND P1, PT, R0, 0xe0, P3 ;  /* 0x000000e00000780c */ /* 0x000fe40001f24270 */
[----:B------:R-:W-:Y:S02]  /*134f0*/  F2FP.BF16.F32.PACK_AB R8, RZ, R8 ;  /* 0x00000008ff08723e */ /* 0x000fe400000010ff */
[----:B------:R-:W-:Y:S02]  /*13500*/  F2FP.BF16.F32.PACK_AB R9, RZ, R9 ;  /* 0x00000009ff09723e */ /* 0x000fe400000010ff */
[----:B0-----:R-:W-:Y:S01]  /*13510*/  PRMT R13, R3, 0x7610, R13 ;  /* 0x00007610030d7816 */ /* 0x001fe2000000000d */
[----:B------:R-:W-:Y:S01]  /*13520*/  FMUL R3, R161, R2 ;  /* 0x00000002a1037220 */ /* 0x000fe20000400000 */
[----:B------:R-:W-:Y:S01]  /*13530*/  PRMT R11, R8, 0x7610, R11 ;  /* 0x00007610080b7816 */ /* 0x000fe2000000000b */
[----:B------:R0:W-:Y:S03]  /*13540*/  @P0 STG.E.U16 desc[UR36][R4.64+0x1b2], R10 ;  /* 0x0001b20a04000986 */ /* 0x0001e6000c101524 */
[----:B------:R-:W-:-:S02]  /*13550*/  F2FP.BF16.F32.PACK_AB R3, RZ, R3 ;  /* 0x00000003ff03723e */ /* 0x000fc400000010ff */
[----:B------:R-:W-:Y:S01]  /*13560*/  PRMT R12, R9, 0x7610, R12 ;  /* 0x00007610090c7816 */ /* 0x000fe2000000000c */
[----:B------:R-:W-:Y:S01]  /*13570*/  @P4 STG.E.U16 desc[UR36][R6.64+0x1b0], R11 ;  /* 0x0001b00b06004986 */ /* 0x000fe2000c101524 */
[-C--:B------:R-:W-:Y:S01]  /*13580*/  FMUL R8, R160, R2.reuse ;  /* 0x00000002a0087220 */ /* 0x080fe20000400000 */
[----:B------:R-:W-:Y:S02]  /*13590*/  ISETP.GT.AND P0, PT, R0, 0xe1, P3 ;  /* 0x000000e10000780c */ /* 0x000fe40001f04270 */
[----:B0-----:R-:W-:Y:S01]  /*135a0*/  PRMT R10, R3, 0x7610, R10 ;  /* 0x00007610030a7816 */ /* 0x001fe2000000000a */
[-C--:B------:R-:W-:Y:S01]  /*135b0*/  FMUL R3, R158, R2.reuse ;  /* 0x000000029e037220 */ /* 0x080fe20000400000 */
[----:B------:R-:W-:Y:S01]  /*135c0*/  @P5 STG.E.U16 desc[UR36][R6.64+0x1b2], R12 ;  /* 0x0001b20c06005986 */ /* 0x000fe2000c101524 */
[----:B------:R-:W-:Y:S01]  /*135d0*/  FMUL R9, R159, R2 ;  /* 0x000000029f097220 */ /* 0x000fe20000400000 */
[C---:B------:R-:W-:Y:S02]  /*135e0*/  ISETP.GT.AND P4, PT, R0.reuse, 0xe0, P2 ;  /* 0x000000e00000780c */ /* 0x040fe40001784270 */
[----:B------:R0:W-:Y:S01]  /*135f0*/  @P1 STG.E.U16 desc[UR36][R4.64+0x1c0], R13 ;  /* 0x0001c00d04001986 */ /* 0x0001e2000c101524 */
[----:B------:R-:W-:-:S02]  /*13600*/  ISETP.GT.AND P5, PT, R0, 0xe1, P2 ;  /* 0x000000e10000780c */ /* 0x000fc400017a4270 */
[----:B------:R-:W-:Y:S02]  /*13610*/  ISETP.GT.AND P1, PT, R0, 0xe8, P3 ;  /* 0x000000e80000780c */ /* 0x000fe40001f24270 */
[----:B------:R-:W-:Y:S02]  /*13620*/  F2FP.BF16.F32.PACK_AB R3, RZ, R3 ;  /* 0x00000003ff03723e */ /* 0x000fe400000010ff */
[----:B------:R-:W-:Y:S02]  /*13630*/  F2FP.BF16.F32.PACK_AB R8, RZ, R8 ;  /* 0x00000008ff08723e */ /* 0x000fe400000010ff */
[----:B------:R-:W-:Y:S02]  /*13640*/  F2FP.BF16.F32.PACK_AB R9, RZ, R9 ;  /* 0x00000009ff09723e */ /* 0x000fe400000010ff */
[----:B0-----:R-:W-:Y:S01]  /*13650*/  PRMT R13, R3, 0x7610, R13 ;  /* 0x00007610030d7816 */ /* 0x001fe2000000000d */
[----:B------:R-:W-:Y:S01]  /*13660*/  FMUL R3, R157, R2 ;  /* 0x000000029d037220 */ /* 0x000fe20000400000 */
[----:B------:R-:W-:-:S02]  /*13670*/  PRMT R11, R8, 0x7610, R11 ;  /* 0x00007610080b7816 */ /* 0x000fc4000000000b */
[----:B------:R-:W-:Y:S01]  /*13680*/  PRMT R12, R9, 0x7610, R12 ;  /* 0x00007610090c7816 */ /* 0x000fe2000000000c */
[----:B------:R0:W-:Y:S01]  /*13690*/  @P0 STG.E.U16 desc[UR36][R4.64+0x1c2], R10 ;  /* 0x0001c20a04000986 */ /* 0x0001e2000c101524 */
[----:B------:R-:W-:Y:S01]  /*136a0*/  F2FP.BF16.F32.PACK_AB R3, RZ, R3 ;  /* 0x00000003ff03723e */ /* 0x000fe200000010ff */
[----:B------:R-:W-:Y:S02]  /*136b0*/  FMUL R8, R156, R2 ;  /* 0x000000029c087220 */ /* 0x000fe40000400000 */
[----:B------:R1:W-:Y:S01]  /*136c0*/  @P4 STG.E.U16 desc[UR36][R6.64+0x1c0], R11 ;  /* 0x0001c00b06004986 */ /* 0x0003e2000c101524 */
[----:B------:R-:W-:-:S03]  /*136d0*/  ISETP.GT.AND P0, PT, R0, 0xe9, P3 ;  /* 0x000000e90000780c */ /* 0x000fc60001f04270 */
[----:B------:R-:W-:Y:S01]  /*136e0*/  @P5 STG.E.U16 desc[UR36][R6.64+0x1c2], R12 ;  /* 0x0001c20c06005986 */ /* 0x000fe2000c101524 */
[----:B------:R-:W-:-:S03]  /*136f0*/  ISETP.GT.AND P4, PT, R0, 0xe9, P2 ;  /* 0x000000e90000780c */ /* 0x000fc60001784270 */
[----:B------:R2:W-:Y:S01]  /*13700*/  @P1 STG.E.U16 desc[UR36][R4.64+0x1d0], R13 ;  /* 0x0001d00d04001986 */ /* 0x0005e2000c101524 */
[----:B------:R-:W-:Y:S02]  /*13710*/  ISETP.GT.AND P1, PT, R0, 0xe8, P2 ;  /* 0x000000e80000780c */ /* 0x000fe40001724270 */
[----:B0-----:R-:W-:Y:S01]  /*13720*/  PRMT R10, R3, 0x7610, R10 ;  /* 0x00007610030a7816 */ /* 0x001fe2000000000a */
[-C--:B------:R-:W-:Y:S01]  /*13730*/  FMUL R3, R154, R2.reuse ;  /* 0x000000029a037220 */ /* 0x080fe20000400000 */
[----:B------:R-:W-:Y:S01]  /*13740*/  ISETP.GT.AND P5, PT, R0, 0xf0, P3 ;  /* 0x000000f00000780c */ /* 0x000fe20001fa4270 */
[----:B------:R-:W-:Y:S01]  /*13750*/  FMUL R9, R155, R2 ;  /* 0x000000029b097220 */ /* 0x000fe20000400000 */
[----:B------:R-:W-:Y:S02]  /*13760*/  F2FP.BF16.F32.PACK_AB R8, RZ, R8 ;  /* 0x00000008ff08723e */ /* 0x000fe400000010ff */
[----:B------:R-:W-:Y:S02]  /*13770*/  F2FP.BF16.F32.PACK_AB R3, RZ, R3 ;  /* 0x00000003ff03723e */ /* 0x000fe400000010ff */
[----:B-1----:R-:W-:-:S02]  /*13780*/  PRMT R11, R8, 0x7610, R11 ;  /* 0x00007610080b7816 */ /* 0x002fc4000000000b */
[----:B------:R-:W-:Y:S02]  /*13790*/  F2FP.BF16.F32.PACK_AB R9, RZ, R9 ;  /* 0x00000009ff09723e */ /* 0x000fe400000010ff */
[----:B--2---:R-:W-:Y:S01]  /*137a0*/  PRMT R13, R3, 0x7610, R13 ;  /* 0x00007610030d7816 */ /* 0x004fe2000000000d */
[----:B------:R-:W-:Y:S01]  /*137b0*/  @P0 STG.E.U16 desc[UR36][R4.64+0x1d2], R10 ;  /* 0x0001d20a04000986 */ /* 0x000fe2000c101524 */
[----:B------:R-:W-:-:S03]  /*137c0*/  FMUL R3, R23, R2 ;  /* 0x0000000217037220 */ /* 0x000fc60000400000 */
[----:B------:R-:W-:Y:S04]  /*137d0*/  @P1 STG.E.U16 desc[UR36][R6.64+0x1d0], R11 ;  /* 0x0001d00b06001986 */ /* 0x000fe8000c101524 */
[----:B------:R0:W-:Y:S01]  /*137e0*/  @P4 STG.E.U16 desc[UR36][R6.64+0x1d2], R9 ;  /* 0x0001d20906004986 */ /* 0x0001e2000c101524 */
[----:B------:R-:W-:-:S03]  /*137f0*/  ISETP.GT.AND P4, PT, R0, 0xf0, P2 ;  /* 0x000000f00000780c */ /* 0x000fc60001784270 */
[----:B------:R-:W-:Y:S01]  /*13800*/  @P5 STG.E.U16 desc[UR36][R4.64+0x1e0], R13 ;  /* 0x0001e00d04005986 */ /* 0x000fe2000c101524 */
[----:B------:R-:W-:Y:S01]  /*13810*/  ISETP.GT.AND P5, PT, R0, 0xf1, P3 ;  /* 0x000000f10000780c */ /* 0x000fe20001fa4270 */
[----:B------:R-:W-:Y:S01]  /*13820*/  FMUL R8, R22, R2 ;  /* 0x0000000216087220 */ /* 0x000fe20000400000 */
[----:B------:R-:W-:-:S04]  /*13830*/  F2FP.BF16.F32.PACK_AB R3, RZ, R3 ;  /* 0x00000003ff03723e */ /* 0x000fc800000010ff */
[----:B------:R-:W-:Y:S02]  /*13840*/  PRMT R14, R3, 0x7610, R14 ;  /* 0x00007610030e7816 */ /* 0x000fe4000000000e */
[----:B------:R-:W-:Y:S01]  /*13850*/  F2FP.BF16.F32.PACK_AB R12, RZ, R8 ;  /* 0x00000008ff0c723e */ /* 0x000fe200000010ff */
[----:B0-----:R-:W-:-:S04]  /*13860*/  FMUL R9, R19, R2 ;  /* 0x0000000213097220 */ /* 0x001fc80000400000 */
[----:B------:R-:W-:Y:S01]  /*13870*/  @P5 STG.E.U16 desc[UR36][R4.64+0x1e2], R14 ;  /* 0x0001e20e04005986 */ /* 0x000fe2000c101524 */
[----:B------:R-:W-:-:S03]  /*13880*/  ISETP.GT.AND P5, PT, R0, 0xf8, P3 ;  /* 0x000000f80000780c */ /* 0x000fc60001fa4270 */
[----:B------:R0:W-:Y:S01]  /*13890*/  @P4 STG.E.U16 desc[UR36][R6.64+0x1e0], R12 ;  /* 0x0001e00c06004986 */ /* 0x0001e2000c101524 */
[C---:B------:R-:W-:Y:S01]  /*138a0*/  ISETP.GT.AND P4, PT, R0.reuse, 0xf1, P2 ;  /* 0x000000f10000780c */ /* 0x040fe20001784270 */
[-C--:B------:R-:W-:Y:S01]  /*138b0*/  FMUL R11, R21, R2.reuse ;  /* 0x00000002150b7220 */ /* 0x080fe20000400000 */
[----:B------:R-:W-:Y:S01]  /*138c0*/  ISETP.GT.AND P3, PT, R0, 0xf9, P3 ;  /* 0x000000f90000780c */ /* 0x000fe20001f64270 */
[-C--:B------:R-:W-:Y:S01]  /*138d0*/  FMUL R10, R20, R2.reuse ;  /* 0x00000002140a7220 */ /* 0x080fe20000400000 */
[----:B------:R-:W-:Y:S01]  /*138e0*/  USHF.L.U32 UR12, UR8, 0x8, URZ ;  /* 0x00000008080c7899 */ /* 0x000fe2000800063f */
[----:B------:R-:W-:Y:S01]  /*138f0*/  FMUL R8, R18, R2 ;  /* 0x0000000212087220 */ /* 0x000fe20000400000 */
[----:B------:R-:W-:Y:S01]  /*13900*/  F2FP.BF16.F32.PACK_AB R9, RZ, R9 ;  /* 0x00000009ff09723e */ /* 0x000fe200000010ff */
[----:B------:R-:W-:Y:S01]  /*13910*/  USHF.L.U64.HI UR11, UR8, 0x8, UR9 ;  /* 0x00000008080b7899 */ /* 0x000fe20008010209 */
[----:B------:R-:W-:Y:S02]  /*13920*/  F2FP.BF16.F32.PACK_AB R11, RZ, R11 ;  /* 0x0000000bff0b723e */ /* 0x000fe400000010ff */
[----:B------:R-:W-:-:S02]  /*13930*/  F2FP.BF16.F32.PACK_AB R10, RZ, R10 ;  /* 0x0000000aff0a723e */ /* 0x000fc400000010ff */
[----:B0-----:R-:W-:Y:S01]  /*13940*/  PRMT R12, R9, 0x7610, R12 ;  /* 0x00007610090c7816 */ /* 0x001fe2000000000c */
[----:B------:R-:W-:Y:S01]  /*13950*/  IMAD.U32 R9, RZ, RZ, UR12 ;  /* 0x0000000cff097e24 */ /* 0x000fe2000f8e00ff */
[----:B------:R-:W-:Y:S01]  /*13960*/  F2FP.BF16.F32.PACK_AB R8, RZ, R8 ;  /* 0x00000008ff08723e */ /* 0x000fe200000010ff */
[----:B------:R0:W-:Y:S01]  /*13970*/  @P4 STG.E.U16 desc[UR36][R6.64+0x1e2], R11 ;  /* 0x0001e20b06004986 */ /* 0x0001e2000c101524 */
[----:B------:R-:W-:Y:S02]  /*13980*/  ISETP.GT.AND P1, PT, R153, 0x80, PT ;  /* 0x000000809900780c */ /* 0x000fe40003f24270 */
[----:B------:R-:W-:Y:S01]  /*13990*/  PRMT R13, R8, 0x7610, R13 ;  /* 0x00007610080d7816 */ /* 0x000fe2000000000d */
[----:B------:R-:W-:Y:S04]  /*139a0*/  @P5 STG.E.U16 desc[UR36][R4.64+0x1f0], R10 ;  /* 0x0001f00a04005986 */ /* 0x000fe8000c101524 */
[----:B------:R1:W-:Y:S01]  /*139b0*/  @P3 STG.E.U16 desc[UR36][R4.64+0x1f2], R12 ;  /* 0x0001f20c04003986 */ /* 0x0003e2000c101524 */
[----:B------:R-:W-:Y:S01]  /*139c0*/  IADD3 R8, P3, P5, R4, UR5, R9 ;  /* 0x0000000504087c10 */ /* 0x000fe2000fd7e009 */
[----:B0-----:R-:W-:Y:S01]  /*139d0*/  IMAD.U32 R11, RZ, RZ, UR11 ;  /* 0x0000000bff0b7e24 */ /* 0x001fe2000f8e00ff */
[----:B------:R-:W-:-:S02]  /*139e0*/  ISETP.GT.AND P4, PT, R0, 0xf8, P2 ;  /* 0x000000f80000780c */ /* 0x000fc40001784270 */
[C---:B------:R-:W-:Y:S02]  /*139f0*/  ISETP.GT.AND P2, PT, R0.reuse, 0xf9, P2 ;  /* 0x000000f90000780c */ /* 0x040fe40001744270 */
[----:B------:R-:W-:Y:S02]  /*13a00*/  IADD3.X R9, R5, UR4, R11, P3, P5 ;  /* 0x0000000405097c10 */ /* 0x000fe40009fea40b */
[----:B------:R-:W-:Y:S01]  /*13a10*/  ISETP.GT.AND P3, PT, R0, 0x1, P1 ;  /* 0x000000010000780c */ /* 0x000fe20000f64270 */
[-C--:B------:R-:W-:Y:S01]  /*13a20*/  FMUL R3, R15, R2.reuse ;  /* 0x000000020f037220 */ /* 0x080fe20000400000 */
[----:B------:R-:W-:Y:S01]  /*13a30*/  FMUL R25, R25, R2 ;  /* 0x0000000219197220 */ /* 0x000fe20000400000 */
[----:B-1----:R-:W-:-:S03]  /*13a40*/  IADD3 R4, P5, R4, UR12, RZ ;  /* 0x0000000c04047c10 */ /* 0x002fc6000ffbe0ff */
[----:B------:R-:W-:Y:S02]  /*13a50*/  F2FP.BF16.F32.PACK_AB R3, RZ, R3 ;  /* 0x00000003ff03723e */ /* 0x000fe400000010ff */
[----:B------:R-:W-:Y:S02]  /*13a60*/  F2FP.BF16.F32.PACK_AB R25, RZ, R25 ;  /* 0x00000019ff19723e */ /* 0x000fe400000010ff */
[----:B------:R-:W-:Y:S01]  /*13a70*/  IADD3.X R5, R5, UR11, RZ, P5, !PT ;  /* 0x0000000b05057c10 */ /* 0x000fe2000affe4ff */
[----:B------:R-:W-:Y:S01]  /*13a80*/  @P4 STG.E.U16 desc[UR36][R6.64+0x1f0], R13 ;  /* 0x0001f00d06004986 */ /* 0x000fe2000c101524 */
[----:B------:R-:W-:-:S03]  /*13a90*/  ISETP.GT.AND P0, PT, R153, 0x88, PT ;  /* 0x000000889900780c */ /* 0x000fc60003f04270 */
[----:B------:R0:W-:Y:S01]  /*13aa0*/  @P2 STG.E.U16 desc[UR36][R6.64+0x1f2], R3 ;  /* 0x0001f20306002986 */ /* 0x0001e2000c101524 */
[----:B------:R-:W-:-:S03]  /*13ab0*/  ISETP.GT.AND P4, PT, R0, RZ, P1 ;  /* 0x000000ff0000720c */ /* 0x000fc60000f84270 */
[----:B------:R-:W-:Y:S01]  /*13ac0*/  @P3 STG.E.U16 desc[UR36][R4.64+0x2], R25 ;  /* 0x0000021904003986 */ /* 0x000fe2000c101524 */
[----:B------:R-:W-:Y:S02]  /*13ad0*/  IADD3 R10, P3, R4, UR5, RZ ;  /* 0x00000005040a7c10 */ /* 0x000fe4000ff7e0ff */
[----:B------:R-:W-:Y:S01]  /*13ae0*/  ISETP.GT.AND P2, PT, R0, RZ, P0 ;  /* 0x000000ff0000720c */ /* 0x000fe20000744270 */
[-C--:B------:R-:W-:Y:S01]  /*13af0*/  FMUL R24, R24, R2.reuse ;  /* 0x0000000218187220 */ /* 0x080fe20000400000 */
[-C--:B------:R-:W-:Y:S01]  /*13b00*/  FMUL R26, R26, R2.reuse ;  /* 0x000000021a1a7220 */ /* 0x080fe20000400000 */
[C---:B------:R-:W-:Y:S02]  /*13b10*/  ISETP.GT.AND P5, PT, R0.reuse, 0x1, P0 ;  /* 0x000000010000780c */ /* 0x040fe400007a4270 */
[----:B------:R-:W-:Y:S02]  /*13b20*/  IADD3.X R11, R5, UR4, RZ, P3, !PT ;  /* 0x00000004050b7c10 */ /* 0x000fe40009ffe4ff */
[----:B------:R-:W-:Y:S01]  /*13b30*/  ISETP.GT.AND P3, PT, R0, 0x9, P1 ;  /* 0x000000090000780c */ /* 0x000fe20000f64270 */
[-C--:B------:R-:W-:Y:S01]  /*13b40*/  FMUL R27, R27, R2.reuse ;  /* 0x000000021b1b7220 */ /* 0x080fe20000400000 */
[----:B------:R-:W-:Y:S01]  /*13b50*/  FMUL R29, R29, R2 ;  /* 0x000000021d1d7220 */ /* 0x000fe20000400000 */
[----:B------:R-:W-:-:S02]  /*13b60*/  F2FP.BF16.F32.PACK_AB R24, RZ, R24 ;  /* 0x00000018ff18723e */ /* 0x000fc400000010ff */
[----:B------:R-:W-:Y:S02]  /*13b70*/  F2FP.BF16.F32.PACK_AB R26, RZ, R26 ;  /* 0x0000001aff1a723e */ /* 0x000fe400000010ff */
[----:B------:R-:W-:Y:S01]  /*13b80*/  F2FP.BF16.F32.PACK_AB R27, RZ, R27 ;  /* 0x0000001bff1b723e */ /* 0x000fe200000010ff */
[----:B------:R-:W-:Y:S01]  /*13b90*/  @P4 STG.E.U16 desc[UR36][R4.64], R24 ;  /* 0x0000001804004986 */ /* 0x000fe2000c101524 */
[----:B------:R-:W-:Y:S02]  /*13ba0*/  F2FP.BF16.F32.PACK_AB R29, RZ, R29 ;  /* 0x0000001dff1d723e */ /* 0x000fe400000010ff */
[C---:B------:R-:W-:Y:S01]  /*13bb0*/  ISETP.GT.AND P4, PT, R0.reuse, 0x8, P1 ;  /* 0x000000080000780c */ /* 0x040fe20000f84270 */
[----:B------:R-:W-:Y:S01]  /*13bc0*/  @P2 STG.E.U16 desc[UR36][R10.64], R26 ;  /* 0x0000001a0a002986 */ /* 0x000fe2000c101524 */
[----:B------:R-:W-:Y:S01]  /*13bd0*/  ISETP.GT.AND P2, PT, R0, 0x8, P0 ;  /* 0x000000080000780c */ /* 0x000fe20000744270 */
[-C--:B------:R-:W-:Y:S01]  /*13be0*/  FMUL R28, R28, R2.reuse ;  /* 0x000000021c1c7220 */ /* 0x080fe20000400000 */
[----:B------:R-:W-:Y:S01]  /*13bf0*/  FMUL R30, R30, R2 ;  /* 0x000000021e1e7220 */ /* 0x000fe20000400000 */
[----:B------:R-:W-:Y:S01]  /*13c00*/  @P5 STG.E.U16 desc[UR36][R10.64+0x2], R27 ;  /* 0x0000021b0a005986 */ /* 0x000fe2000c101524 */
[----:B------:R-:W-:-:S03]  /*13c10*/  ISETP.GT.AND P5, PT, R0, 0x9, P0 ;  /* 0x000000090000780c */ /* 0x000fc600007a4270 */
[----:B------:R-:W-:Y:S01]  /*13c20*/  @P3 STG.E.U16 desc[UR36][R4.64+0x12], R29 ;  /* 0x0000121d04003986 */ /* 0x000fe2000c101524 */
[----:B0-----:R-:W-:Y:S02]  /*13c30*/  IADD3 R6, P3, R4, UR5, RZ ;  /* 0x0000000504067c10 */ /* 0x001fe4000ff7e0ff */
[----:B------:R-:W-:Y:S01]  /*13c40*/  F2FP.BF16.F32.PACK_AB R28, RZ, R28 ;  /* 0x0000001cff1c723e */ /* 0x000fe200000010ff */
[----:B------:R-:W-:Y:S01]  /*13c50*/  FMUL R31, R31, R2 ;  /* 0x000000021f1f7220 */ /* 0x000fe20000400000 */
[----:B------:R-:W-:Y:S02]  /*13c60*/  F2FP.BF16.F32.PACK_AB R30, RZ, R30 ;  /* 0x0000001eff1e723e */ /* 0x000fe400000010ff */
[----:B------:R-:W-:Y:S01]  /*13c70*/  IADD3.X R7, R5, UR4, RZ, P3, !PT ;  /* 0x0000000405077c10 */ /* 0x000fe20009ffe4ff */
[----:B------:R-:W-:Y:S01]  /*13c80*/  @P4 STG.E.U16 desc[UR36][R4.64+0x10], R28 ;  /* 0x0000101c04004986 */ /* 0x000fe2000c101524 */
[----:B------:R-:W-:-:S03]  /*13c90*/  F2FP.BF16.F32.PACK_AB R31, RZ, R31 ;  /* 0x0000001fff1f723e */ /* 0x000fc600000010ff */
[----:B------:R0:W-:Y:S01]  /*13ca0*/  @P2 STG.E.U16 desc[UR36][R6.64+0x10], R30 ;  /* 0x0000101e06002986 */ /* 0x0001e2000c101524 */
[C---:B------:R-:W-:Y:S02]  /*13cb0*/  ISETP.GT.AND P2, PT, R0.reuse, 0x10, P0 ;  /* 0x000000100000780c */ /* 0x040fe40000744270 */
[C---:B------:R-:W-:Y:S01]  /*13cc0*/  ISETP.GT.AND P4, PT, R0.reuse, 0x10, P1 ;  /* 0x000000100000780c */ /* 0x040fe20000f84270 */
[----:B------:R-:W-:Y:S01]  /*13cd0*/  @P5 STG.E.U16 desc[UR36][R8.64+0x12], R31 ;  /* 0x0000121f08005986 */ /* 0x000fe2000c101524 */
[----:B------:R-:W-:Y:S01]  /*13ce0*/  ISETP.GT.AND P3, PT, R0, 0x11, P1 ;  /* 0x000000110000780c */ /* 0x000fe20000f64270 */
[-C--:B------:R-:W-:Y:S01]  /*13cf0*/  FMUL R32, R32, R2.reuse ;  /* 0x0000000220207220 */ /* 0x080fe20000400000 */
[----:B------:R-:W-:Y:S01]  /*13d00*/  ISETP.GT.AND P5, PT, R0, 0x11, P0 ;  /* 0x000000110000780c */ /* 0x000fe200007a4270 */
[-C--:B------:R-:W-:Y:S01]  /*13d10*/  FMUL R33, R33, R2.reuse ;  /* 0x0000000221217220 */ /* 0x080fe20000400000 */
[----:B------:R-:W-:Y:S02]  /*13d20*/  FMUL R34, R34, R2 ;  /* 0x0000000222227220 */ /* 0x000fe40000400000 */
[----:B------:R-:W-:-:S02]  /*13d30*/  F2FP.BF16.F32.PACK_AB R32, RZ, R32 ;  /* 0x00000020ff20723e */ /* 0x000fc400000010ff */
[----:B------:R-:W-:Y:S01]  /*13d40*/  F2FP.BF16.F32.PACK_AB R33, RZ, R33 ;  /* 0x00000021ff21723e */ /* 0x000fe200000010ff */
[----:B0-----:R-:W-:Y:S01]  /*13d50*/  @P2 IMAD.MOV.U32 R6, RZ, RZ, R8 ;  /* 0x000000ffff062224 */ /* 0x001fe200078e0008 */
[----:B------:R-:W-:Y:S01]  /*13d60*/  F2FP.BF16.F32.PACK_AB R34, RZ, R34 ;  /* 0x00000022ff22723e */ /* 0x000fe200000010ff */
[----:B------:R-:W-:Y:S02]  /*13d70*/  @P2 IMAD.MOV.U32 R7, RZ, RZ, R9 ;  /* 0x000000ffff072224 */ /* 0x000fe400078e0009 */
[----:B------:R-:W-:Y:S01]  /*13d80*/  FMUL R35, R35, R2 ;  /* 0x0000000223237220 */ /* 0x000fe20000400000 */
[----:B------:R-:W-:Y:S04]  /*13d90*/  @P4 STG.E.U16 desc[UR36][R4.64+0x20], R32 ;  /* 0x0000202004004986 */ /* 0x000fe8000c101524 */
[----:B------:R-:W-:Y:S01]  /*13da0*/  @P3 STG.E.U16 desc[UR36][R4.64+0x22], R33 ;  /* 0x0000222104003986 */ /* 0x000fe2000c101524 */
[----:B------:R-:W-:-:S03]  /*13db0*/  F2FP.BF16.F32.PACK_AB R35, RZ, R35 ;  /* 0x00000023ff23723e */ /* 0x000fc600000010ff */
[----:B------:R0:W-:Y:S01]  /*13dc0*/  @P2 STG.E.U16 desc[UR36][R6.64+0x20], R34 ;  /* 0x0000202206002986 */ /* 0x0001e2000c101524 */
[C---:B------:R-:W-:Y:S02]  /*13dd0*/  ISETP.GT.AND P2, PT, R0.reuse, 0x18, P0 ;  /* 0x000000180000780c */ /* 0x040fe40000744270 */
[C---:B------:R-:W-:Y:S02]  /*13de0*/  ISETP.GT.AND P4, PT, R0.reuse, 0x18, P1 ;  /* 0x000000180000780c */ /* 0x040fe40000f84270 */
[----:B------:R-:W-:Y:S02]  /*13df0*/  ISETP.GT.AND P3, PT, R0, 0x19, P1 ;  /* 0x000000190000780c */ /* 0x000fe40000f64270 */
[----:B0-----:R-:W-:Y:S01]  /*13e00*/  @P5 MOV R6, R8 ;  /* 0x0000000800065202 */ /* 0x001fe20000000f00 */
[----:B------:R-:W-:Y:S02]  /*13e10*/  @P5 IMAD.MOV.U32 R7, RZ, RZ, R9 ;  /* 0x000000ffff075224 */ /* 0x000fe400078e0009 */
[-C--:B------:R-:W-:Y:S01]  /*13e20*/  FMUL R36, R36, R2.reuse ;  /* 0x0000000224247220 */ /* 0x080fe20000400000 */
[----:B------:R-:W-:-:S02]  /*13e30*/  FMUL R37, R37, R2 ;  /* 0x0000000225257220 */ /* 0x000fc40000400000 */
[----:B------:R0:W-:Y:S01]  /*13e40*/  @P5 STG.E.U16 desc[UR36][R6.64+0x22], R35 ;  /* 0x0000222306005986 */ /* 0x0001e2000c101524 */
[----:B------:R-:W-:Y:S01]  /*13e50*/  ISETP.GT.AND P5, PT, R0, 0x19, P0 ;  /* 0x000000190000780c */ /* 0x000fe200007a4270 */
[----:B------:R-:W-:Y:S01]  /*13e60*/  FMUL R38, R38, R2 ;  /* 0x0000000226267220 */ /* 0x000fe20000400000 */
[----:B------:R-:W-:Y:S02]  /*13e70*/  F2FP.BF16.F32.PACK_AB R36, RZ, R36 ;  /* 0x00000024ff24723e */ /* 0x000fe400000010ff */
[----:B------:R-:W-:Y:S01]  /*13e80*/  F2FP.BF16.F32.PACK_AB R37, RZ, R37 ;  /* 0x00000025ff25723e */ /* 0x000fe200000010ff */
[----:B------:R-:W-:Y:S01]  /*13e90*/  FMUL R39, R39, R2 ;  /* 0x0000000227277220 */ /* 0x000fe20000400000 */
[----:B------:R-:W-:Y:S01]  /*13ea0*/  F2FP.BF16.F32.PACK_AB R38, RZ, R38 ;  /* 0x00000026ff26723e */ /* 0x000fe200000010ff */
[----:B------:R-:W-:Y:S01]  /*13eb0*/  @P4 STG.E.U16 desc[UR36][R4.64+0x30], R36 ;  /* 0x0000302404004986 */ /* 0x000fe2000c101524 */
[----:B0-----:R-:W-:Y:S02]  /*13ec0*/  @P2 IMAD.MOV.U32 R6, RZ, RZ, R8 ;  /* 0x000000ffff062224 */ /* 0x001fe400078e0008 */
[----:B------:R-:W-:Y:S01]  /*13ed0*/  @P2 IMAD.MOV.U32 R7, RZ, RZ, R9 ;  /* 0x000000ffff072224 */ /* 0x000fe200078e0009 */
[----:B------:R-:W-:Y:S01]  /*13ee0*/  @P3 STG.E.U16 desc[UR36][R4.64+0x32], R37 ;  /* 0x0000322504003986 */ /* 0x000fe2000c101524 */
[----:B------:R-:W-:-:S03]  /*13ef0*/  F2FP.BF16.F32.PACK_AB R39, RZ, R39 ;  /* 0x00000027ff27723e */ /* 0x000fc600000010ff */
[----:B------:R0:W-:Y:S01]  /*13f00*/  @P2 STG.E.U16 desc[UR36][R6.64+0x30], R38 ;  /* 0x0000302606002986 */ /* 0x0001e2000c101524 */
[C---:B------:R-:W-:Y:S02]  /*13f10*/  ISETP.GT.AND P2, PT, R0.reuse, 0x20, P0 ;  /* 0x000000200000780c */ /* 0x040fe40000744270 */
[C---:B------:R-:W-:Y:S02]  /*13f20*/  ISETP.GT.AND P4, PT, R0.reuse, 0x20, P1 ;  /* 0x000000200000780c */ /* 0x040fe40000f84270 */
[----:B------:R-:W-:Y:S01]  /*13f30*/  ISETP.GT.AND P3, PT, R0, 0x21, P1 ;  /* 0x000000210000780c */ /* 0x000fe20000f64270 */
[----:B0-----:R-:W-:Y:S02]  /*13f40*/  @P5 IMAD.MOV.U32 R6, RZ, RZ, R8 ;  /* 0x000000ffff065224 */ /* 0x001fe400078e0008 */
        /* <DEDUP_REMOVED lines=11> */
[----:B0-----:R-:W-:Y:S01]  /*14000*/  @P2 IMAD.MOV.U32 R6, RZ, RZ, R8 ;  /* 0x000000ffff062224 */ /* 0x001fe200078e0008 */
[----:B------:R-:W-:-:S02]  /*14010*/  @P2 MOV R7, R9 ;  /* 0x0000000900072202 */ /* 0x000fc40000000f00 */
        /* <DEDUP_REMOVED lines=38> */
[----:B0-----:R-:W-:Y:S01]  /*14280*/  @P2 MOV R6, R8 ;  /* 0x0000000800062202 */ /* 0x001fe20000000f00 */
[----:B------:R-:W-:-:S02]  /*14290*/  @P2 IMAD.MOV.U32 R7, RZ, RZ, R9 ;  /* 0x000000ffff072224 */ /* 0x000fc400078e0009 */
        /* <DEDUP_REMOVED lines=26> */
[----:B0-----:R-:W-:Y:S01]  /*14440*/  @P5 IMAD.MOV.U32 R6, RZ, RZ, R8 ;  /* 0x000000ffff065224 */ /* 0x001fe200078e0008 */
[----:B------:R-:W-:Y:S01]  /*14450*/  @P5 MOV R7, R9 ;  /* 0x0000000900075202 */ /* 0x000fe20000000f00 */
[-C--:B------:R-:W-:Y:S01]  /*14460*/  FMUL R56, R56, R2.reuse ;  /* 0x0000000238387220 */ /* 0x080fe20000400000 */
[----:B------:R-:W-:-:S03]  /*14470*/  FMUL R57, R57, R2 ;  /* 0x0000000239397220 */ /* 0x000fc60000400000 */
        /* <DEDUP_REMOVED lines=396> */
[-C--:B------:R-:W-:Y:S01]  /*15d40*/  FMUL R136, R136, R2.reuse ;  /* 0x0000000288887220 */ /* 0x080fe20000400000 */
[----:B0-----:R-:W-:Y:S02]  /*15d50*/  @P5 IMAD.MOV.U32 R6, RZ, RZ, R8 ;  /* 0x000000ffff065224 */ /* 0x001fe400078e0008 */
[----:B------:R-:W-:Y:S02]  /*15d60*/  @P5 IMAD.MOV.U32 R7, RZ, RZ, R9 ;  /* 0x000000ffff075224 */ /* 0x000fe400078e0009 */
[-C--:B------:R-:W-:Y:S01]  /*15d70*/  FMUL R137, R137, R2.reuse ;  /* 0x0000000289897220 */ /* 0x080fe20000400000 */
[----:B------:R-:W-:-:S02]  /*15d80*/  FMUL R138, R138, R2 ;  /* 0x000000028a8a7220 */ /* 0x000fc40000400000 */
[----:B------:R0:W-:Y:S01]  /*15d90*/  @P5 STG.E.U16 desc[UR36][R6.64+0x1b2], R135 ;  /* 0x0001b28706005986 */ /* 0x0001e2000c101524 */
[C---:B------:R-:W-:Y:S02]  /*15da0*/  ISETP.GT.AND P5, PT, R0.reuse, 0xe1, P0 ;  /* 0x000000e10000780c */ /* 0x040fe400007a4270 */
        /* <DEDUP_REMOVED lines=8> */
[----:B------:R-:W-:Y:S01]  /*15e30*/  ISETP.GT.AND P4, PT, R0, 0xe8, P1 ;  /* 0x000000e80000780c */ /* 0x000fe20000f84270 */
[----:B------:R-:W-:Y:S01]  /*15e40*/  FMUL R140, R140, R2 ;  /* 0x000000028c8c7220 */ /* 0x000fe20000400000 */
[----:B------:R-:W-:Y:S01]  /*15e50*/  F2FP.BF16.F32.PACK_AB R139, RZ, R139 ;  /* 0x0000008bff8b723e */ /* 0x000fe200000010ff */
[----:B------:R0:W-:Y:S01]  /*15e60*/  @P2 STG.E.U16 desc[UR36][R6.64+0x1c0], R138 ;  /* 0x0001c08a06002986 */ /* 0x0001e2000c101524 */
[----:B------:R-:W-:-:S02]  /*15e70*/  ISETP.GT.AND P2, PT, R0, 0xe8, P0 ;  /* 0x000000e80000780c */ /* 0x000fc40000744270 */
[----:B------:R-:W-:Y:S01]  /*15e80*/  ISETP.GT.AND P3, PT, R0, 0xe9, P1 ;  /* 0x000000e90000780c */ /* 0x000fe20000f64270 */
[----:B------:R-:W-:Y:S01]  /*15e90*/  FMUL R141, R141, R2 ;  /* 0x000000028d8d7220 */ /* 0x000fe20000400000 */
[----:B------:R-:W-:Y:S01]  /*15ea0*/  F2FP.BF16.F32.PACK_AB R140, RZ, R140 ;  /* 0x0000008cff8c723e */ /* 0x000fe200000010ff */
[----:B0-----:R-:W-:Y:S01]  /*15eb0*/  @P5 IMAD.MOV.U32 R6, RZ, RZ, R8 ;  /* 0x000000ffff065224 */ /* 0x001fe200078e0008 */
[----:B------:R-:W-:Y:S01]  /*15ec0*/  @P5 MOV R7, R9 ;  /* 0x0000000900075202 */ /* 0x000fe20000000f00 */
[----:B------:R-:W-:-:S04]  /*15ed0*/  FMUL R142, R142, R2 ;  /* 0x000000028e8e7220 */ /* 0x000fc80000400000 */
[----:B------:R0:W-:Y:S01]  /*15ee0*/  @P5 STG.E.U16 desc[UR36][R6.64+0x1c2], R139 ;  /* 0x0001c28b06005986 */ /* 0x0001e2000c101524 */
[C---:B------:R-:W-:Y:S02]  /*15ef0*/  ISETP.GT.AND P5, PT, R0.reuse, 0xe9, P0 ;  /* 0x000000e90000780c */ /* 0x040fe400007a4270 */
[----:B------:R-:W-:Y:S01]  /*15f00*/  F2FP.BF16.F32.PACK_AB R141, RZ, R141 ;  /* 0x0000008dff8d723e */ /* 0x000fe200000010ff */
[----:B------:R-:W-:Y:S01]  /*15f10*/  @P4 STG.E.U16 desc[UR36][R4.64+0x1d0], R140 ;  /* 0x0001d08c04004986 */ /* 0x000fe2000c101524 */
[----:B------:R-:W-:Y:S01]  /*15f20*/  ISETP.GT.AND P4, PT, R0, 0xf0, P1 ;  /* 0x000000f00000780c */ /* 0x000fe20000f84270 */
[----:B------:R-:W-:Y:S01]  /*15f30*/  FMUL R143, R143, R2 ;  /* 0x000000028f8f7220 */ /* 0x000fe20000400000 */
[----:B------:R-:W-:Y:S01]  /*15f40*/  F2FP.BF16.F32.PACK_AB R142, RZ, R142 ;  /* 0x0000008eff8e723e */ /* 0x000fe200000010ff */
[----:B------:R-:W-:Y:S01]  /*15f50*/  FMUL R144, R144, R2 ;  /* 0x0000000290907220 */ /* 0x000fe20000400000 */
[----:B------:R-:W-:Y:S01]  /*15f60*/  @P3 STG.E.U16 desc[UR36][R4.64+0x1d2], R141 ;  /* 0x0001d28d04003986 */ /* 0x000fe2000c101524 */
[----:B0-----:R-:W-:-:S02]  /*15f70*/  @P2 IMAD.MOV.U32 R6, RZ, RZ, R8 ;  /* 0x000000ffff062224 */ /* 0x001fc400078e0008 */
[----:B------:R-:W-:Y:S01]  /*15f80*/  @P2 IMAD.MOV.U32 R7, RZ, RZ, R9 ;  /* 0x000000ffff072224 */ /* 0x000fe200078e0009 */
[C---:B------:R-:W-:Y:S01]  /*15f90*/  ISETP.GT.AND P3, PT, R0.reuse, 0xf1, P1 ;  /* 0x000000f10000780c */ /* 0x040fe20000f64270 */
[----:B------:R-:W-:Y:S01]  /*15fa0*/  FMUL R145, R145, R2 ;  /* 0x0000000291917220 */ /* 0x000fe20000400000 */
[----:B------:R-:W-:Y:S02]  /*15fb0*/  F2FP.BF16.F32.PACK_AB R143, RZ, R143 ;  /* 0x0000008fff8f723e */ /* 0x000fe400000010ff */
[----:B------:R0:W-:Y:S01]  /*15fc0*/  @P2 STG.E.U16 desc[UR36][R6.64+0x1d0], R142 ;  /* 0x0001d08e06002986 */ /* 0x0001e2000c101524 */
[----:B------:R-:W-:Y:S02]  /*15fd0*/  F2FP.BF16.F32.PACK_AB R144, RZ, R144 ;  /* 0x00000090ff90723e */ /* 0x000fe400000010ff */
[----:B------:R-:W-:Y:S02]  /*15fe0*/  ISETP.GT.AND P2, PT, R0, 0xf0, P0 ;  /* 0x000000f00000780c */ /* 0x000fe40000744270 */
[----:B------:R-:W-:Y:S01]  /*15ff0*/  F2FP.BF16.F32.PACK_AB R145, RZ, R145 ;  /* 0x00000091ff91723e */ /* 0x000fe200000010ff */
[----:B0-----:R-:W-:-:S02]  /*16000*/  @P5 IMAD.MOV.U32 R6, RZ, RZ, R8 ;  /* 0x000000ffff065224 */ /* 0x001fc400078e0008 */
[----:B------:R-:W-:Y:S02]  /*16010*/  @P5 IMAD.MOV.U32 R7, RZ, RZ, R9 ;  /* 0x000000ffff075224 */ /* 0x000fe400078e0009 */
[----:B------:R-:W-:-:S03]  /*16020*/  FMUL R146, R146, R2 ;  /* 0x0000000292927220 */ /* 0x000fc60000400000 */
[----:B------:R0:W-:Y:S04]  /*16030*/  @P5 STG.E.U16 desc[UR36][R6.64+0x1d2], R143 ;  /* 0x0001d28f06005986 */ /* 0x0001e8000c101524 */
[----:B------:R-:W-:Y:S01]  /*16040*/  @P4 STG.E.U16 desc[UR36][R4.64+0x1e0], R144 ;  /* 0x0001e09004004986 */ /* 0x000fe2000c101524 */
[----:B------:R-:W-:-:S03]  /*16050*/  ISETP.GT.AND P4, PT, R0, 0xf1, P0 ;  /* 0x000000f10000780c */ /* 0x000fc60000784270 */
[----:B------:R-:W-:Y:S01]  /*16060*/  @P3 STG.E.U16 desc[UR36][R4.64+0x1e2], R145 ;  /* 0x0001e29104003986 */ /* 0x000fe2000c101524 */
[C---:B------:R-:W-:Y:S02]  /*16070*/  ISETP.GT.AND P3, PT, R0.reuse, 0xf8, P1 ;  /* 0x000000f80000780c */ /* 0x040fe40000f64270 */
[C---:B------:R-:W-:Y:S01]  /*16080*/  ISETP.GT.AND P1, PT, R0.reuse, 0xf9, P1 ;  /* 0x000000f90000780c */ /* 0x040fe20000f24270 */
[----:B0-----:R-:W-:Y:S01]  /*16090*/  @P2 IMAD.MOV.U32 R6, RZ, RZ, R8 ;  /* 0x000000ffff062224 */ /* 0x001fe200078e0008 */
[----:B------:R-:W-:Y:S01]  /*160a0*/  F2FP.BF16.F32.PACK_AB R146, RZ, R146 ;  /* 0x00000092ff92723e */ /* 0x000fe200000010ff */
[-C--:B------:R-:W-:Y:S01]  /*160b0*/  FMUL R147, R147, R2.reuse ;  /* 0x0000000293937220 */ /* 0x080fe20000400000 */
[----:B------:R-:W-:Y:S02]  /*160c0*/  ISETP.GT.AND P5, PT, R0, 0xf8, P0 ;  /* 0x000000f80000780c */ /* 0x000fe400007a4270 */
[----:B------:R-:W-:Y:S01]  /*160d0*/  @P2 MOV R7, R9 ;  /* 0x0000000900072202 */ /* 0x000fe20000000f00 */
[-C--:B------:R-:W-:Y:S01]  /*160e0*/  FMUL R148, R148, R2.reuse ;  /* 0x0000000294947220 */ /* 0x080fe20000400000 */
[----:B------:R-:W-:Y:S01]  /*160f0*/  FMUL R149, R149, R2 ;  /* 0x0000000295957220 */ /* 0x000fe20000400000 */
[----:B------:R-:W-:-:S02]  /*16100*/  ISETP.GT.AND P0, PT, R0, 0xf9, P0 ;  /* 0x000000f90000780c */ /* 0x000fc40000704270 */
[----:B------:R0:W-:Y:S01]  /*16110*/  @P2 STG.E.U16 desc[UR36][R6.64+0x1e0], R146 ;  /* 0x0001e09206002986 */ /* 0x0001e2000c101524 */
[----:B------:R-:W-:Y:S01]  /*16120*/  F2FP.BF16.F32.PACK_AB R147, RZ, R147 ;  /* 0x00000093ff93723e */ /* 0x000fe200000010ff */
[----:B------:R-:W-:Y:S01]  /*16130*/  FMUL R150, R150, R2 ;  /* 0x0000000296967220 */ /* 0x000fe20000400000 */
[----:B------:R-:W-:Y:S02]  /*16140*/  F2FP.BF16.F32.PACK_AB R148, RZ, R148 ;  /* 0x00000094ff94723e */ /* 0x000fe400000010ff */
[----:B------:R-:W-:Y:S01]  /*16150*/  F2FP.BF16.F32.PACK_AB R149, RZ, R149 ;  /* 0x00000095ff95723e */ /* 0x000fe200000010ff */
[----:B------:R-:W-:Y:S01]  /*16160*/  FMUL R151, R151, R2 ;  /* 0x0000000297977220 */ /* 0x000fe20000400000 */
[----:B0-----:R-:W-:Y:S02]  /*16170*/  @P4 IMAD.MOV.U32 R6, RZ, RZ, R8 ;  /* 0x000000ffff064224 */ /* 0x001fe400078e0008 */
[----:B------:R-:W-:Y:S01]  /*16180*/  @P4 IMAD.MOV.U32 R7, RZ, RZ, R9 ;  /* 0x000000ffff074224 */ /* 0x000fe200078e0009 */
[----:B------:R-:W-:-:S04]  /*16190*/  F2FP.BF16.F32.PACK_AB R150, RZ, R150 ;  /* 0x00000096ff96723e */ /* 0x000fc800000010ff */
[----:B------:R-:W-:Y:S01]  /*161a0*/  @P4 STG.E.U16 desc[UR36][R6.64+0x1e2], R147 ;  /* 0x0001e29306004986 */ /* 0x000fe2000c101524 */
[----:B------:R-:W-:-:S03]  /*161b0*/  F2FP.BF16.F32.PACK_AB R151, RZ, R151 ;  /* 0x00000097ff97723e */ /* 0x000fc600000010ff */
[----:B------:R-:W-:Y:S04]  /*161c0*/  @P3 STG.E.U16 desc[UR36][R4.64+0x1f0], R148 ;  /* 0x0001f09404003986 */ /* 0x000fe8000c101524 */
[----:B------:R0:W-:Y:S02]  /*161d0*/  @P1 STG.E.U16 desc[UR36][R4.64+0x1f2], R149 ;  /* 0x0001f29504001986 */ /* 0x0001e4000c101524 */
[----:B0-----:R-:W-:Y:S02]  /*161e0*/  @P5 IMAD.MOV.U32 R4, RZ, RZ, R8 ;  /* 0x000000ffff045224 */ /* 0x001fe400078e0008 */
[----:B------:R-:W-:-:S05]  /*161f0*/  @P5 IMAD.MOV.U32 R5, RZ, RZ, R9 ;  /* 0x000000ffff055224 */ /* 0x000fca00078e0009 */
[----:B------:R0:W-:Y:S04]  /*16200*/  @P5 STG.E.U16 desc[UR36][R4.64+0x1f0], R150 ;  /* 0x0001f09604005986 */ /* 0x0001e8000c101524 */
[----:B------:R0:W-:Y:S02]  /*16210*/  @P0 STG.E.U16 desc[UR36][R8.64+0x1f2], R151 ;  /* 0x0001f29708000986 */ /* 0x0001e4000c101524 */
.L_x_542:
[----:B------:R-:W-:Y:S05]  /*16220*/  BSYNC B0 ;  /* 0x0000000000007941 */ /* 0x000fea0003800000 */
.L_x_34:
[----:B0-----:R-:W2:Y:S04]  /*16230*/  LDL.LU R5, [R1+0x200] ;  /* 0x0002000001057983 */ /* 0x001ea80000300800 */
[----:B------:R-:W2:Y:S01]  /*16240*/  LDL.LU R4, [R1+0x204] ;  /* 0x0002040001047983 */ /* 0x000ea20000300800 */
[----:B------:R-:W-:Y:S01]  /*16250*/  ULDC UR4, c[0x0][0xc] ;  /* 0x0000030000047ab9 */ /* 0x000fe20000000800 */
[----:B------:R-:W-:Y:S01]  /*16260*/  ULDC UR5, c[0x0][0x10] ;  /* 0x0000040000057ab9 */ /* 0x000fe20000000800 */
[----:B-----5:R-:W2:Y:S01]  /*16270*/  LDC R3, c[0x0][0x14] ;  /* 0x00000500ff037b82 */ /* 0x020ea20000000800 */
[----:B------:R-:W-:Y:S01]  /*16280*/  UIMAD.WIDE.U32 UR4, UR4, UR5, URZ ;  /* 0x00000005040472a5 */ /* 0x000fe2000f8e003f */
[----:B----4-:R-:W-:Y:S01]  /*16290*/  PRMT R0, RZ, 0x7610, R0 ;  /* 0x00007610ff007816 */ /* 0x010fe20000000000 */
[----:B------:R-:W-:Y:S01]  /*162a0*/  UMOV UR42, 0xffffffff ;  /* 0xffffffff002a7882 */ /* 0x000fe20000000000 */
[----:B------:R-:W-:-:S03]  /*162b0*/  UMOV UR43, 0xffffffff ;  /* 0xffffffff002b7882 */ /* 0x000fc60000000000 */
[----:B--2---:R-:W-:-:S04]  /*162c0*/  IMAD.WIDE.U32 R4, R3, UR4, R4 ;  /* 0x0000000403047c25 */ /* 0x004fc8000f8e0004 */
[----:B------:R-:W-:Y:S01]  /*162d0*/  IMAD R3, R3, UR5, RZ ;  /* 0x0000000503037c24 */ /* 0x000fe2000f8e02ff */
[----:B------:R-:W-:Y:S01]  /*162e0*/  MOV R7, R4 ;  /* 0x0000000400077202 */ /* 0x000fe20000000f00 */
[----:B------:R-:W-:Y:S02]  /*162f0*/  ULDC.64 UR4, c[0x0][0x650] ;  /* 0x0001940000047ab9 */ /* 0x000fe40000000a00 */
[----:B------:R-:W-:Y:S01]  /*16300*/  IMAD.IADD R6, R5, 0x1, R3 ;  /* 0x0000000105067824 */ /* 0x000fe200078e0203 */
[----:B------:R-:W-:-:S04]  /*16310*/  ISETP.GE.U32.AND P0, PT, R4, UR4, PT ;  /* 0x0000000404007c0c */ /* 0x000fc8000bf06070 */
[----:B------:R0:W-:Y:S01]  /*16320*/  STL [R1+0x200], R6 ;  /* 0x0002000601007387 */ /* 0x0001e20000100800 */
[----:B------:R-:W-:-:S03]  /*16330*/  ISETP.GE.U32.AND.EX P0, PT, R6, UR5, PT, P0 ;  /* 0x0000000506007c0c */ /* 0x000fc6000bf06100 */
[----:B------:R0:W-:Y:S10]  /*16340*/  STL [R1+0x204], R7 ;  /* 0x0002040701007387 */ /* 0x0001f40000100800 */
[----:B0-----:R-:W-:Y:S05]  /*16350*/  @P0 BRA `(.L_x_543) ;  /* 0x0000000400880947 */ /* 0x001fea0003800000 */
[----:B------:R-:W0:Y:S01]  /*16360*/  S2UR UR6, SR_CTAID.X ;  /* 0x00000000000679c3 */ /* 0x000e220000002500 */
[----:B------:R-:W-:Y:S01]  /*16370*/  ULDC.64 UR12, c[0x0][0x628] ;  /* 0x00018a00000c7ab9 */ /* 0x000fe20000000a00 */
[----:B------:R-:W-:Y:S01]  /*16380*/  ULDC UR4, c[0x0][0x150] ;  /* 0x0000540000047ab9 */ /* 0x000fe20000000800 */
[----:B------:R-:W-:Y:S01]  /*16390*/  ISETP.NE.U32.AND P0, PT, RZ, UR12, PT ;  /* 0x0000000cff007c0c */ /* 0x000fe2000bf05070 */
[----:B------:R-:W-:Y:S01]  /*163a0*/  ULDC UR15, c[0x0][0x630] ;  /* 0x00018c00000f7ab9 */ /* 0x000fe20000000800 */
[C---:B------:R-:W-:Y:S01]  /*163b0*/  R2UR UR16, R7.reuse ;  /* 0x00000000071072ca */ /* 0x040fe200000e0000 */
[----:B------:R-:W-:Y:S01]  /*163c0*/  ULDC UR19, c[0x0][0x154] ;  /* 0x0000550000137ab9 */ /* 0x000fe20000000800 */
[----:B------:R-:W-:Y:S01]  /*163d0*/  ISETP.NE.AND.EX P0, PT, RZ, UR13, PT, P0 ;  /* 0x0000000dff007c0c */ /* 0x000fe2000bf05300 */
[----:B------:R-:W2:Y:S01]  /*163e0*/  S2UR UR18, SR_CTAID.Y ;  /* 0x00000000001279c3 */ /* 0x000ea20000002600 */
[----:B------:R-:W-:Y:S02]  /*163f0*/  R2UR UR17, R6 ;  /* 0x00000000061172ca */ /* 0x000fe400000e0000 */
[----:B------:R-:W-:-:S02]  /*16400*/  R2UR UR10, R7 ;  /* 0x00000000070a72ca */ /* 0x000fc400000e0000 */
[----:B------:R-:W-:Y:S02]  /*16410*/  R2UR UR11, R6 ;  /* 0x00000000060b72ca */ /* 0x000fe400000e0000 */
[----:B0-----:R-:W-:-:S05]  /*16420*/  I2FP.F32.U32 R0, UR6 ;  /* 0x0000000600007c45 */ /* 0x001fca0008201000 */
[----:B------:R-:W-:-:S04]  /*16430*/  FMUL R0, R0, UR4 ;  /* 0x0000000400007c20 */ /* 0x000fc80008400000 */
[----:B------:R0:W4:Y:S01]  /*16440*/  F2I.U32.TRUNC.NTZ R3, R0 ;  /* 0x0000000000037305 */ /* 0x000122000020f000 */
[----:B--2---:R-:W-:Y:S05]  /*16450*/  @!P0 BRA `(.L_x_544) ;  /* 0x0000000000308947 */ /* 0x004fea0003800000 */
        /* <DEDUP_REMOVED lines=12> */
.L_x_544:
[----:B------:R-:W-:Y:S01]  /*16520*/  USHF.R.U64 UR43, UR10, UR15, UR11 ;  /* 0x0000000f0a2b7299 */ /* 0x000fe2000800120b */
[----:B0-----:R-:W-:Y:S01]  /*16530*/  I2FP.F32.U32 R0, UR18 ;  /* 0x0000001200007c45 */ /* 0x001fe20008201000 */
[----:B------:R-:W-:Y:S02]  /*16540*/  USHF.R.U32.HI UR4, URZ, UR15, UR11 ;  /* 0x0000000f3f047299 */ /* 0x000fe4000801160b */
[----:B------:R-:W-:Y:S02]  /*16550*/  UIADD3 UR10, UP0, URZ, -UR43, URZ ;  /* 0x8000002b3f0a7290 */ /* 0x000fe4000ff1e03f */
[----:B------:R-:W-:Y:S01]  /*16560*/  FMUL R0, R0, UR19 ;  /* 0x0000001300007c20 */ /* 0x000fe20008400000 */
[----:B------:R-:W-:Y:S01]  /*16570*/  ULDC.64 UR12, c[0x0][0x620] ;  /* 0x00018800000c7ab9 */ /* 0x000fe20000000a00 */
[----:B------:R-:W-:Y:S01]  /*16580*/  UIADD3.X UR4, URZ, ~UR4, URZ, UP0, !UPT ;  /* 0x800000043f047290 */ /* 0x000fe200087fe43f */
[----:B------:R-:W-:Y:S01]  /*16590*/  UMOV UR8, UR16 ;  /* 0x0000001000087c82 */ /* 0x000fe20008000000 */
[----:B------:R-:W-:-:S02]  /*165a0*/  UMOV UR9, UR17 ;  /* 0x0000001100097c82 */ /* 0x000fc40008000000 */
[----:B------:R-:W-:Y:S01]  /*165b0*/  UIMAD UR4, UR4, UR12, URZ ;  /* 0x0000000c040472a4 */ /* 0x000fe2000f8e023f */
[----:B------:R-:W0:Y:S01]  /*165c0*/  F2I.U32.TRUNC.NTZ R0, R0 ;  /* 0x0000000000007305 */ /* 0x000e22000020f000 */
[----:B------:R-:W-:Y:S01]  /*165d0*/  UIMAD.WIDE.U32 UR8, UR10, UR12, UR8 ;  /* 0x0000000c0a0872a5 */ /* 0x000fe2000f8e0008 */
[----:B----4-:R-:W-:Y:S01]  /*165e0*/  R2UR UR12, R3 ;  /* 0x00000000030c72ca */ /* 0x010fe200000e0000 */
[----:B------:R-:W-:Y:S01]  /*165f0*/  UIMAD UR10, UR10, UR13, UR4 ;  /* 0x0000000d0a0a72a4 */ /* 0x000fe2000f8e0204 */
[----:B------:R-:W-:Y:S01]  /*16600*/  ULDC UR11, c[0x0][0x618] ;  /* 0x00018600000b7ab9 */ /* 0x000fe20000000800 */
[----:B------:R-:W-:Y:S02]  /*16610*/  ULDC UR21, c[0x0][0x658] ;  /* 0x0001960000157ab9 */ /* 0x000fe40000000800 */
[----:B------:R-:W-:Y:S01]  /*16620*/  UIADD3 UR9, UR9, UR10, URZ ;  /* 0x0000000a09097290 */ /* 0x000fe2000fffe03f */
[----:B------:R-:W-:Y:S01]  /*16630*/  UMOV UR15, 0xffffffff ;  /* 0xffffffff000f7882 */ /* 0x000fe20000000000 */
[----:B------:R-:W-:Y:S01]  /*16640*/  ULDC.64 UR4, c[0x0][0x640] ;  /* 0x0001900000047ab9 */ /* 0x000fe20000000a00 */
[----:B------:R-:W-:Y:S01]  /*16650*/  USHF.L.U32 UR15, UR15, UR21, URZ ;  /* 0x000000150f0f7299 */ /* 0x000fe2000800063f */
[----:B------:R-:W-:Y:S01]  /*16660*/  ISETP.NE.U32.AND P0, PT, RZ, UR4, PT ;  /* 0x00000004ff007c0c */ /* 0x000fe2000bf05070 */
[----:B------:R-:W-:-:S02]  /*16670*/  USHF.R.U64 UR16, UR8, UR11, UR9 ;  /* 0x0000000b08107299 */ /* 0x000fc40008001209 */
[----:B------:R-:W-:Y:S01]  /*16680*/  USHF.R.U32.HI UR8, URZ, UR11, UR9 ;  /* 0x0000000b3f087299 */ /* 0x000fe20008011609 */
[----:B0-----:R-:W-:Y:S01]  /*16690*/  R2UR UR14, R0 ;  /* 0x00000000000e72ca */ /* 0x001fe200000e0000 */
[----:B------:R-:W-:Y:S01]  /*166a0*/  ULDC UR17, c[0x0][0x608] ;  /* 0x0001820000117ab9 */ /* 0x000fe20000000800 */
[----:B------:R-:W-:Y:S01]  /*166b0*/  ULOP3.LUT UR41, URZ, UR15, URZ, 0x33, !UPT ;  /* 0x0000000f3f297292 */ /* 0x000fe2000f8e333f */
[----:B------:R-:W-:Y:S01]  /*166c0*/  ISETP.NE.AND.EX P0, PT, RZ, UR5, PT, P0 ;  /* 0x00000005ff007c0c */ /* 0x000fe2000bf05300 */
[----:B------:R-:W-:Y:S02]  /*166d0*/  USHF.R.U64 UR15, UR16, UR17, UR8 ;  /* 0x00000011100f7299 */ /* 0x000fe40008001208 */
[----:B------:R-:W-:Y:S02]  /*166e0*/  USHF.R.U32.HI UR8, URZ, UR17, UR8 ;  /* 0x000000113f087299 */ /* 0x000fe40008011608 */
[----:B------:R-:W-:Y:S02]  /*166f0*/  UIADD3 UR12, -UR12, URZ, URZ ;  /* 0x0000003f0c0c7290 */ /* 0x000fe4000fffe13f */
[----:B------:R-:W-:Y:S01]  /*16700*/  USHF.R.U64 UR17, UR15, UR21, UR8 ;  /* 0x000000150f117299 */ /* 0x000fe20008001208 */
[----:B------:R-:W-:Y:S01]  /*16710*/  UMOV UR19, 0x1 ;  /* 0x0000000100137882 */ /* 0x000fe20000000000 */
[----:B------:R-:W-:Y:S01]  /*16720*/  ULDC UR13, c[0x0][0x144] ;  /* 0x00005100000d7ab9 */ /* 0x000fe20000000800 */
[----:B------:R-:W-:Y:S01]  /*16730*/  ULDC UR7, c[0x0][0x600] ;  /* 0x0001800000077ab9 */ /* 0x000fe20000000800 */
[----:B------:R-:W-:-:S02]  /*16740*/  USHF.L.U32 UR24, UR19, UR21, URZ ;  /* 0x0000001513187299 */ /* 0x000fc4000800063f */
[----:B------:R-:W-:Y:S02]  /*16750*/  USHF.R.U32.HI UR8, URZ, UR21, UR8 ;  /* 0x000000153f087299 */ /* 0x000fe40008011608 */
[----:B------:R-:W-:Y:S02]  /*16760*/  UIMAD UR21, UR13, UR12, UR6 ;  /* 0x0000000c0d1572a4 */ /* 0x000fe4000f8e0206 */
[----:B------:R-:W-:Y:S02]  /*16770*/  UIADD3 UR20, UR7, -0x1, URZ ;  /* 0xffffffff07147890 */ /* 0x000fe4000fffe03f */
[----:B------:R-:W-:Y:S01]  /*16780*/  UIADD3 UR19, -UR14, URZ, URZ ;  /* 0x0000003f0e137290 */ /* 0x000fe2000fffe13f */
[----:B------:R-:W-:Y:S01]  /*16790*/  ULDC UR25, c[0x0][0x148] ;  /* 0x0000520000197ab9 */ /* 0x000fe20000000800 */
[----:B------:R-:W-:Y:S01]  /*167a0*/  ULDC UR22, c[0x0][0x648] ;  /* 0x0001920000167ab9 */ /* 0x000fe20000000800 */
[----:B------:R-:W-:Y:S01]  /*167b0*/  ULDC UR23, c[0x0][0x638] ;  /* 0x00018e0000177ab9 */ /* 0x000fe20000000800 */
        /* <DEDUP_REMOVED lines=14> */
.L_x_545:
[----:B------:R-:W-:Y:S01]  /*168a0*/  UISETP.NE.AND UP0, UPT, UR45, URZ, UPT ;  /* 0x0000003f2d00728c */ /* 0x000fe2000bf05270 */
[----:B------:R-:W-:Y:S01]  /*168b0*/  IMAD.MOV.U32 R0, RZ, RZ, 0x1 ;  /* 0x00000001ff007424 */ /* 0x000fe200078e00ff */
[----:B------:R-:W-:Y:S02]  /*168c0*/  USHF.R.U64 UR4, UR6, UR22, UR8 ;  /* 0x0000001606047299 */ /* 0x000fe40008001208 */
[----:B------:R-:W-:Y:S02]  /*168d0*/  ULOP3.LUT UR41, UR15, UR41, URZ, 0xc0, !UPT ;  /* 0x000000290f297292 */ /* 0x000fe4000f8ec03f */
[----:B------:R-:W-:Y:S02]  /*168e0*/  UIADD3 UR5, -UR4, URZ, URZ ;  /* 0x0000003f04057290 */ /* 0x000fe4000fffe13f */
[----:B------:R-:W-:Y:S02]  /*168f0*/  UIMAD UR41, UR24, UR4, UR41 ;  /* 0x00000004182972a4 */ /* 0x000fe4000f8e0229 */
[----:B------:R-:W-:-:S02]  /*16900*/  ULOP3.LUT UR16, UR16, UR20, URZ, 0xc0, !UPT ;  /* 0x0000001410107292 */ /* 0x000fc4000f8ec03f */
[----:B------:R-:W-:Y:S02]  /*16910*/  @UP0 UIMAD UR21, UR25, UR19, UR18 ;  /* 0x00000013191502a4 */ /* 0x000fe4000f8e0212 */
[----:B------:R-:W-:-:S03]  /*16920*/  UIMAD UR4, UR5, UR23, UR17 ;  /* 0x00000017050472a4 */ /* 0x000fc6000f8e0211 */
[----:B------:R-:W-:Y:S01]  /*16930*/  ULDC UR5, c[0x0][0x610] ;  /* 0x0001840000057ab9 */ /* 0x000fe20000000800 */
[----:B------:R-:W-:Y:S02]  /*16940*/  UIMAD UR4, UR4, UR7, UR16 ;  /* 0x00000007040472a4 */ /* 0x000fe4000f8e0210 */
[----:B------:R-:W-:-:S04]  /*16950*/  UIMAD UR41, UR41, UR5, UR21 ;  /* 0x00000005292972a4 */ /* 0x000fc8000f8e0215 */
[----:B------:R-:W-:Y:S02]  /*16960*/  USEL UR42, UR4, UR41, !UP0 ;  /* 0x00000029042a7287 */ /* 0x000fe4000c000000 */
[----:B------:R-:W-:-:S12]  /*16970*/  USEL UR41, UR41, UR4, !UP0 ;  /* 0x0000000429297287 */ /* 0x000fd8000c000000 */
.L_x_543:
[----:B------:R-:W-:-:S13]  /*16980*/  LOP3.LUT P0, RZ, R0, 0xff, RZ, 0xc0, !PT ;  /* 0x000000ff00ff7812 */ /* 0x000fda000780c0ff */
[----:B------:R-:W-:Y:S05]  /*16990*/  @P0 BRA `(.L_x_546) ;  /* 0xfffffea800800947 */ /* 0x000fea000383ffff */
[----:B------:R-:W-:Y:S05]  /*169a0*/  EXIT ;  /* 0x000000000000794d */ /* 0x000fea0003800000 */
.L_x_7:
[----:B------:R-:W2:Y:S01]  /*169b0*/  LDL R5, [R1+0x204] ;  /* 0x0002040001057983 */ /* 0x000ea20000100800 */
[----:B------:R-:W-:-:S03]  /*169c0*/  ULDC.64 UR4, c[0x0][0x650] ;  /* 0x0001940000047ab9 */ /* 0x000fc60000000a00 */
[----:B------:R-:W3:Y:S01]  /*169d0*/  LDL R4, [R1+0x200] ;  /* 0x0002000001047983 */ /* 0x000ee20000100800 */
[----:B------:R-:W-:Y:S01]  /*169e0*/  PRMT R0, RZ, 0x7610, R0 ;  /* 0x00007610ff007816 */ /* 0x000fe20000000000 */
[----:B------:R-:W-:Y:S02]  /*169f0*/  IMAD.MOV.U32 R3, RZ, RZ, -0x1 ;  /* 0xffffffffff037424 */ /* 0x000fe400078e00ff */
[----:B------:R-:W-:Y:S02]  /*16a00*/  IMAD.MOV.U32 R2, RZ, RZ, -0x1 ;  /* 0xffffffffff027424 */ /* 0x000fe400078e00ff */
[----:B------:R-:W-:Y:S01]  /*16a10*/  IMAD.MOV.U32 R10, RZ, RZ, -0x1 ;  /* 0xffffffffff0a7424 */ /* 0x000fe200078e00ff */
[----:B--2---:R-:W-:-:S04]  /*16a20*/  ISETP.GE.U32.AND P0, PT, R5, UR4, PT ;  /* 0x0000000405007c0c */ /* 0x004fc8000bf06070 */
[----:B---3--:R-:W-:-:S13]  /*16a30*/  ISETP.GE.U32.AND.EX P0, PT, R4, UR5, PT, P0 ;  /* 0x0000000504007c0c */ /* 0x008fda000bf06100 */
        /* <DEDUP_REMOVED lines=21> */
.L_x_548:
[----:B------:R-:W-:Y:S01]  /*16b90*/  USHF.R.U64 UR4, UR14, UR19, UR15 ;  /* 0x000000130e047299 */ /* 0x000fe2000800120f */
[----:B------:R-:W-:Y:S01]  /*16ba0*/  R2UR UR7, R4 ;  /* 0x00000000040772ca */ /* 0x000fe200000e0000 */
[----:B------:R-:W-:Y:S02]  /*16bb0*/  USHF.R.U32.HI UR5, URZ, UR19, UR15 ;  /* 0x000000133f057299 */ /* 0x000fe4000801160f */
[----:B------:R-:W-:Y:S01]  /*16bc0*/  UIADD3 UR13, UP0, URZ, -UR4, URZ ;  /* 0x800000043f0d7290 */ /* 0x000fe2000ff1e03f */
[----:B------:R-:W-:Y:S01]  /*16bd0*/  ULDC.64 UR14, c[0x0][0x620] ;  /* 0x00018800000e7ab9 */ /* 0x000fe20000000a00 */
[----:B------:R-:W-:Y:S02]  /*16be0*/  UMOV UR6, UR20 ;  /* 0x0000001400067c82 */ /* 0x000fe40008000000 */
[----:B------:R-:W-:Y:S02]  /*16bf0*/  UIADD3.X UR5, URZ, ~UR5, URZ, UP0, !UPT ;  /* 0x800000053f057290 */ /* 0x000fe400087fe43f */
[----:B------:R-:W-:-:S02]  /*16c00*/  UISETP.NE.AND UP1, UPT, UR45, URZ, UPT ;  /* 0x0000003f2d00728c */ /* 0x000fc4000bf25270 */
[----:B------:R-:W-:Y:S02]  /*16c10*/  UIMAD UR5, UR5, UR14, URZ ;  /* 0x0000000e050572a4 */ /* 0x000fe4000f8e023f */
[----:B------:R-:W-:Y:S02]  /*16c20*/  UIMAD.WIDE.U32 UR6, UR13, UR14, UR6 ;  /* 0x0000000e0d0672a5 */ /* 0x000fe4000f8e0006 */
[----:B------:R-:W-:Y:S01]  /*16c30*/  UIMAD UR5, UR13, UR15, UR5 ;  /* 0x0000000f0d0572a4 */ /* 0x000fe2000f8e0205 */
[----:B------:R-:W-:Y:S02]  /*16c40*/  ULDC UR14, c[0x0][0x608] ;  /* 0x00018200000e7ab9 */ /* 0x000fe40000000800 */
[----:B------:R-:W-:Y:S01]  /*16c50*/  ULDC UR13, c[0x0][0x618] ;  /* 0x00018600000d7ab9 */ /* 0x000fe20000000800 */
[----:B------:R-:W-:Y:S01]  /*16c60*/  UIADD3 UR5, UR7, UR5, URZ ;  /* 0x0000000507057290 */ /* 0x000fe2000fffe03f */
[----:B------:R-:W-:Y:S01]  /*16c70*/  ULDC UR22, c[0x0][0x658] ;  /* 0x0001960000167ab9 */ /* 0x000fe20000000800 */
[----:B------:R-:W-:-:S02]  /*16c80*/  @UP1 UIMAD UR8, UR11, UR12, UR10 ;  /* 0x0000000c0b0812a4 */ /* 0x000fc4000f8e020a */
[----:B------:R-:W-:Y:S02]  /*16c90*/  USHF.R.U64 UR17, UR6, UR13, UR5 ;  /* 0x0000000d06117299 */ /* 0x000fe40008001205 */
[----:B------:R-:W-:Y:S01]  /*16ca0*/  USHF.R.U32.HI UR5, URZ, UR13, UR5 ;  /* 0x0000000d3f057299 */ /* 0x000fe20008011605 */
[----:B------:R-:W-:Y:S01]  /*16cb0*/  ULDC.64 UR6, c[0x0][0x640] ;  /* 0x0001900000067ab9 */ /* 0x000fe20000000a00 */
[----:B------:R-:W-:Y:S01]  /*16cc0*/  UMOV UR10, 0xffffffff ;  /* 0xffffffff000a7882 */ /* 0x000fe20000000000 */
[----:B------:R-:W-:Y:S01]  /*16cd0*/  ISETP.NE.U32.AND P0, PT, RZ, UR6, PT ;  /* 0x00000006ff007c0c */ /* 0x000fe2000bf05070 */
[----:B------:R-:W-:Y:S02]  /*16ce0*/  USHF.R.U64 UR18, UR17, UR14, UR5 ;  /* 0x0000000e11127299 */ /* 0x000fe40008001205 */
[----:B------:R-:W-:Y:S01]  /*16cf0*/  USHF.R.U32.HI UR5, URZ, UR14, UR5 ;  /* 0x0000000e3f057299 */ /* 0x000fe20008011605 */
[----:B------:R-:W-:Y:S01]  /*16d00*/  ISETP.NE.AND.EX P0, PT, RZ, UR7, PT, P0 ;  /* 0x00000007ff007c0c */ /* 0x000fe2000bf05300 */
[----:B------:R-:W-:-:S02]  /*16d10*/  USHF.L.U32 UR11, UR10, UR22, URZ ;  /* 0x000000160a0b7299 */ /* 0x000fc4000800063f */
[----:B------:R-:W-:Y:S01]  /*16d20*/  USHF.R.U64 UR19, UR18, UR22, UR5 ;  /* 0x0000001612137299 */ /* 0x000fe20008001205 */
[----:B------:R-:W-:Y:S01]  /*16d30*/  ULDC UR20, c[0x0][0x600] ;  /* 0x0001800000147ab9 */ /* 0x000fe20000000800 */
[----:B------:R-:W-:Y:S02]  /*16d40*/  USHF.R.U32.HI UR10, URZ, UR22, UR5 ;  /* 0x000000163f0a7299 */ /* 0x000fe40008011605 */
[----:B------:R-:W-:Y:S02]  /*16d50*/  UIADD3 UR21, UR20, -0x1, URZ ;  /* 0xffffffff14157890 */ /* 0x000fe4000fffe03f */
[----:B------:R-:W-:Y:S01]  /*16d60*/  ULOP3.LUT UR26, URZ, UR11, URZ, 0x33, !UPT ;  /* 0x0000000b3f1a7292 */ /* 0x000fe2000f8e333f */
        /* <DEDUP_REMOVED lines=17> */
.L_x_549:
[----:B------:R-:W-:Y:S01]  /*16e80*/  USHF.R.U64 UR6, UR5, UR23, UR10 ;  /* 0x0000001705067299 */ /* 0x000fe2000800120a */
[----:B------:R-:W-:Y:S01]  /*16e90*/  IMAD.MOV.U32 R0, RZ, RZ, 0x1 ;  /* 0x00000001ff007424 */ /* 0x000fe200078e00ff */
[----:B------:R-:W-:Y:S01]  /*16ea0*/  USHF.L.U32 UR25, UR25, UR22, URZ ;  /* 0x0000001619197299 */ /* 0x000fe2000800063f */
[----:B------:R-:W-:Y:S01]  /*16eb0*/  MOV R10, UR4 ;  /* 0x00000004000a7c02 */ /* 0x000fe20008000f00 */
[----:B------:R-:W-:Y:S02]  /*16ec0*/  ULOP3.LUT UR5, UR18, UR26, URZ, 0xc0, !UPT ;  /* 0x0000001a12057292 */ /* 0x000fe4000f8ec03f */
[----:B------:R-:W-:Y:S02]  /*16ed0*/  UIADD3 UR7, -UR6, URZ, URZ ;  /* 0x0000003f06077290 */ /* 0x000fe4000fffe13f */
[----:B------:R-:W-:Y:S02]  /*16ee0*/  UIMAD UR6, UR25, UR6, UR5 ;  /* 0x00000006190672a4 */ /* 0x000fe4000f8e0205 */
[----:B------:R-:W-:-:S02]  /*16ef0*/  ULOP3.LUT UR17, UR17, UR21, URZ, 0xc0, !UPT ;  /* 0x0000001511117292 */ /* 0x000fc4000f8ec03f */
[----:B------:R-:W-:Y:S02]  /*16f00*/  UIMAD UR5, UR7, UR24, UR19 ;  /* 0x00000018070572a4 */ /* 0x000fe4000f8e0213 */
[----:B------:R-:W-:Y:S01]  /*16f10*/  UISETP.NE.AND UP0, UPT, UR45, URZ, UPT ;  /* 0x0000003f2d00728c */ /* 0x000fe2000bf05270 */
[----:B------:R-:W-:Y:S01]  /*16f20*/  ULDC UR7, c[0x0][0x610] ;  /* 0x0001840000077ab9 */ /* 0x000fe20000000800 */
[----:B------:R-:W-:Y:S02]  /*16f30*/  UIMAD UR5, UR5, UR20, UR17 ;  /* 0x00000014050572a4 */ /* 0x000fe4000f8e0211 */
[----:B------:R-:W-:-:S04]  /*16f40*/  UIMAD UR8, UR6, UR7, UR8 ;  /* 0x00000007060872a4 */ /* 0x000fc8000f8e0208 */
[----:B------:R-:W-:Y:S02]  /*16f50*/  USEL UR6, UR5, UR8, !UP0 ;  /* 0x0000000805067287 */ /* 0x000fe4000c000000 */
[----:B------:R-:W-:-:S04]  /*16f60*/  USEL UR8, UR8, UR5, !UP0 ;  /* 0x0000000508087287 */ /* 0x000fc8000c000000 */
[----:B------:R-:W-:Y:S02]  /*16f70*/  IMAD.U32 R2, RZ, RZ, UR6 ;  /* 0x00000006ff027e24 */ /* 0x000fe4000f8e00ff */
[----:B------:R-:W-:-:S07]  /*16f80*/  IMAD.U32 R3, RZ, RZ, UR8 ;  /* 0x00000008ff037e24 */ /* 0x000fce000f8e00ff */
.L_x_547:
[----:B------:R-:W-:-:S08]  /*16f90*/  NOP ;  /* 0x0000000000007918 */ /* 0x000fd00000000000 */
[----:B0-----:R-:W0:-:S00]  /*16fa0*/  USETMAXREG.DEALLOC.CTAPOOL 0x18 ;  /* 0x00000018000079c8 */ /* 0x001e0000080e0500 */
[----:B------:R-:W-:-:S13]  /*16fb0*/  ISETP.NE.AND P0, PT, RZ, UR9, PT ;  /* 0x00000009ff007c0c */ /* 0x000fda000bf05270 */
[----:B------:R-:W-:Y:S05]  /*16fc0*/  @P0 EXIT ;  /* 0x000000000000094d */ /* 0x000fea0003800000 */
[----:B0-----:R-:W-:Y:S01]  /*16fd0*/  LOP3.LUT P0, RZ, R0, 0xff, RZ, 0xc0, !PT ;  /* 0x000000ff00ff7812 */ /* 0x001fe2000780c0ff */
[----:B------:R-:W-:Y:S02]  /*16fe0*/  IMAD.MOV.U32 R7, RZ, RZ, 0x1 ;  /* 0x00000001ff077424 */ /* 0x000fe400078e00ff */
[----:B------:R-:W-:-:S10]  /*16ff0*/  IMAD.MOV.U32 R6, RZ, RZ, RZ ;  /* 0x000000ffff067224 */ /* 0x000fd400078e00ff */
[----:B------:R-:W-:Y:S05]  /*17000*/  @!P0 BRA `(.L_x_550) ;  /* 0x0000000c007c8947 */ /* 0x000fea0003800000 */
[----:B------:R-:W0:Y:S01]  /*17010*/  S2UR UR14, SR_CgaCtaId ;  /* 0x00000000000e79c3 */ /* 0x000e220000008800 */
[----:B------:R-:W-:Y:S01]  /*17020*/  ULDC UR4, c[0x0][0x28c] ;  /* 0x0000a30000047ab9 */ /* 0x000fe20000000800 */
[----:B------:R-:W-:Y:S01]  /*17030*/  ULDC UR8, c[0x0][0x658] ;  /* 0x0001960000087ab9 */ /* 0x000fe20000000800 */
[----:B------:R-:W-:Y:S01]  /*17040*/  UIADD3 UR9, UR4, 0x1f, URZ ;  /* 0x0000001f04097890 */ /* 0x000fe2000fffe03f */
[----:B------:R-:W-:Y:S01]  /*17050*/  BSSY B0, `(.L_x_550) ;  /* 0x00000da000007945 */ /* 0x000fe20003800000 */
[----:B------:R-:W-:Y:S01]  /*17060*/  UMOV UR7, 0xffffffff ;  /* 0xffffffff00077882 */ /* 0x000fe20000000000 */
[----:B------:R-:W-:Y:S01]  /*17070*/  ULDC UR6, c[0x0][0xc] ;  /* 0x0000030000067ab9 */ /* 0x000fe20000000800 */
[----:B------:R-:W-:Y:S01]  /*17080*/  USHF.L.U32 UR11, UR7, UR8, URZ ;  /* 0x00000008070b7299 */ /* 0x000fe2000800063f */
[----:B------:R-:W-:Y:S01]  /*17090*/  IMAD.MOV.U32 R9, RZ, RZ, 0x1 ;  /* 0x00000001ff097424 */ /* 0x000fe200078e00ff */
[----:B------:R-:W-:Y:S01]  /*170a0*/  USHF.R.S32.HI UR10, URZ, 0x1f, UR9 ;  /* 0x0000001f3f0a7899 */ /* 0x000fe20008011409 */
[----:B------:R-:W-:Y:S01]  /*170b0*/  MOV R7, 0x1 ;  /* 0x0000000100077802 */ /* 0x000fe20000000f00 */
[----:B------:R-:W-:Y:S01]  /*170c0*/  ULDC UR5, c[0x0][0x600] ;  /* 0x0001800000057ab9 */ /* 0x000fe20000000800 */
[----:B------:R-:W-:Y:S01]  /*170d0*/  ULDC UR7, c[0x0][0x10] ;  /* 0x0000040000077ab9 */ /* 0x000fe20000000800 */
[----:B------:R-:W-:Y:S01]  /*170e0*/  UMOV UR12, 0x1 ;  /* 0x00000001000c7882 */ /* 0x000fe20000000000 */
[----:B------:R-:W-:Y:S01]  /*170f0*/  UIADD3 UR4, UR5, -0x1, URZ ;  /* 0xffffffff05047890 */ /* 0x000fe2000fffe03f */
[----:B------:R-:W-:Y:S01]  /*17100*/  IMAD.MOV.U32 R6, RZ, RZ, RZ ;  /* 0x000000ffff067224 */ /* 0x000fe200078e00ff */
[----:B------:R-:W-:-:S02]  /*17110*/  UIMAD.WIDE.U32 UR6, UR6, UR7, URZ ;  /* 0x00000007060672a5 */ /* 0x000fc4000f8e003f */
[----:B------:R-:W-:Y:S02]  /*17120*/  USHF.L.U32 UR5, UR12, UR8, URZ ;  /* 0x000000080c057299 */ /* 0x000fe4000800063f */
[----:B------:R-:W-:Y:S01]  /*17130*/  ULEA.HI UR10, UR10, UR9, URZ, 0x5 ;  /* 0x000000090a0a7291 */ /* 0x000fe2000f8f283f */
[----:B------:R-:W-:Y:S01]  /*17140*/  ULDC UR8, c[0x0][0x14] ;  /* 0x0000050000087ab9 */ /* 0x000fe20000000800 */
[----:B------:R-:W-:Y:S01]  /*17150*/  ULOP3.LUT UR26, UR40, 0x2, URZ, 0xfc, !UPT ;  /* 0x00000002281a7892 */ /* 0x000fe2000f8efc3f */
[----:B0-----:R-:W-:Y:S01]  /*17160*/  IMAD.U32 R0, RZ, RZ, UR14 ;  /* 0x0000000eff007e24 */ /* 0x001fe2000f8e00ff */
[----:B------:R-:W-:Y:S02]  /*17170*/  UIMAD UR13, UR7, UR8, URZ ;  /* 0x00000008070d72a4 */ /* 0x000fe4000f8e023f */
[----:B------:R-:W-:Y:S02]  /*17180*/  UIMAD.WIDE.U32 UR22, UR6, UR8, URZ ;  /* 0x00000008061672a5 */ /* 0x000fe4000f8e003f */
[----:B------:R-:W-:-:S02]  /*17190*/  USHF.R.S32.HI UR7, URZ, 0x5, UR10 ;  /* 0x000000053f077899 */ /* 0x000fc4000801140a */
[----:B------:R-:W-:Y:S02]  /*171a0*/  ULOP3.LUT UR6, URZ, UR11, URZ, 0x33, !UPT ;  /* 0x0000000b3f067292 */ /* 0x000fe4000f8e333f */
[----:B------:R-:W-:Y:S02]  /*171b0*/  UIADD3 UR13, UR23, UR13, URZ ;  /* 0x0000000d170d7290 */ /* 0x000fe4000fffe03f */
[----:B------:R-:W-:Y:S01]  /*171c0*/  UIADD3 UR27, UR7, 0x1, URZ ;  /* 0x00000001071b7890 */ /* 0x000fe2000fffe03f */
[----:B------:R-:W-:-:S11]  /*171d0*/  ULDC.64 UR24, c[0x0][0x198] ;  /* 0x0000660000187ab9 */ /* 0x000fd60000000a00 */
.L_x_561:
[----:B------:R-:W-:-:S03]  /*171e0*/  UMOV UR8, 0xffffffff ;  /* 0xffffffff00087882 */ /* 0x000fc60000000000 */
[----:B------:R-:W-:Y:S05]  /*171f0*/  BRA.DIV UR8, `(.L_x_551) ;  /* 0x0000001208587947 */ /* 0x000fea000b800000 */
[----:B------:R-:W-:-:S13]  /*17200*/  ELECT P6, URZ, PT ;  /* 0x00000000003f782f */ /* 0x000fda00038c0000 */
.L_x_575:
[----:B------:R-:W0:Y:S01]  /*17210*/  LDC R4, c[0x0][0x28c] ;  /* 0x0000a300ff047b82 */ /* 0x000e220000000800 */
[----:B------:R-:W-:Y:S01]  /*17220*/  BSSY B1, `(.L_x_552) ;  /* 0x000003d000017945 */ /* 0x000fe20003800000 */
[----:B0-----:R-:W-:-:S13]  /*17230*/  ISETP.LT.OR P6, PT, R4, 0x1, !P6 ;  /* 0x000000010400780c */ /* 0x001fda00077c1670 */
[----:B------:R-:W-:Y:S05]  /*17240*/  @P6 BRA `(.L_x_553) ;  /* 0x0000000000e86947 */ /* 0x000fea0003800000 */
[----:B------:R-:W-:Y:S01]  /*17250*/  IMAD R3, R3, 0x8, R0 ;  /* 0x0000000803037824 */ /* 0x000fe200078e0200 */
[----:B------:R-:W-:Y:S01]  /*17260*/  MOV R12, RZ ;  /* 0x000000ff000c7202 */ /* 0x000fe20000000f00 */
[----:B------:R-:W-:Y:S02]  /*17270*/  IMAD.SHL.U32 R2, R2, 0x100, RZ ;  /* 0x0000010002027824 */ /* 0x000fe400078e00ff */
[----:B------:R-:W-:Y:S02]  /*17280*/  IMAD.SHL.U32 R3, R3, 0x20, RZ ;  /* 0x0000002003037824 */ /* 0x000fe400078e00ff */
[----:B------:R-:W-:Y:S02]  /*17290*/  IMAD.U32 R14, RZ, RZ, UR27 ;  /* 0x0000001bff0e7e24 */ /* 0x000fe4000f8e00ff */
[----:B------:R-:W-:Y:S02]  /*172a0*/  IMAD.MOV.U32 R4, RZ, RZ, R7 ;  /* 0x000000ffff047224 */ /* 0x000fe400078e0007 */
[----:B------:R-:W-:-:S07]  /*172b0*/  IMAD.MOV.U32 R5, RZ, RZ, R6 ;  /* 0x000000ffff057224 */ /* 0x000fce00078e0006 */
.L_x_556:
[----:B------:R-:W0:Y:S01]  /*172c0*/  S2UR UR8, SR_CgaCtaId ;  /* 0x00000000000879c3 */ /* 0x000e220000008800 */
[----:B------:R-:W1:Y:S01]  /*172d0*/  S2R R13, SR_TID.X ;  /* 0x00000000000d7919 */ /* 0x000e620000002100 */
[----:B------:R-:W-:Y:S01]  /*172e0*/  MOV R11, 0x400 ;  /* 0x00000400000b7802 */ /* 0x000fe20000000f00 */
[----:B0-----:R-:W-:-:S05]  /*172f0*/  IMAD.U32 R0, RZ, RZ, UR8 ;  /* 0x00000008ff007e24 */ /* 0x001fca000f8e00ff */
[----:B------:R-:W-:Y:S02]  /*17300*/  LEA R16, R0, R11, 0x18 ;  /* 0x0000000b00107211 */ /* 0x000fe400078ec0ff */
[----:B------:R-:W-:Y:S02]  /*17310*/  SHF.L.U32 R11, R4, 0x1f, RZ ;  /* 0x0000001f040b7819 */ /* 0x000fe400000006ff */
[----:B-1----:R-:W-:Y:S01]  /*17320*/  LOP3.LUT P1, RZ, R13, 0x7f, RZ, 0xc0, !PT ;  /* 0x0000007f0dff7812 */ /* 0x002fe2000782c0ff */
[----:B------:R-:W-:-:S04]  /*17330*/  IMAD R8, R5, 0x8, R16 ;  /* 0x0000000805087824 */ /* 0x000fc800078e0210 */
[----:B------:R-:W0:Y:S08]  /*17340*/  SYNCS.PHASECHK.TRANS64.TRYWAIT P0, [R8+URZ+0x38], R11 ;  /* 0x0000380b080075a7 */ /* 0x000e30000800017f */
[----:B------:R-:W1:Y:S01]  /*17350*/  @!P1 LDC R13, c[0x0][0x500] ;  /* 0x00014000ff0d9b82 */ /* 0x000e620000000800 */
[----:B0-----:R-:W-:Y:S05]  /*17360*/  @!P0 BRA `(.L_x_554) ;  /* 0x00000010001c8947 */ /* 0x001fea0003800000 */
.L_x_576:
[----:B------:R-:W-:Y:S01]  /*17370*/  UPRMT UR8, UR26, 0x9910, URZ ;  /* 0x000099101a087896 */ /* 0x000fe2000800003f */
[----:B-1----:R1:W-:Y:S03]  /*17380*/  @!P1 SYNCS.ARRIVE.TRANS64 RZ, [R8+URZ], R13 ;  /* 0x0000000d08ff99a7 */ /* 0x0023e6000800003f */
[----:B------:R-:W-:-:S06]  /*17390*/  UISETP.NE.AND UP0, UPT, UR8, 0x2, UPT ;  /* 0x000000020800788c */ /* 0x000fcc000bf05270 */
[----:B------:R-:W-:-:S13]  /*173a0*/  PLOP3.LUT P0, PT, PT, PT, UP0, 0x80, 0x0 ;  /* 0x000000000000781c */ /* 0x000fda0003f0f008 */
[----:B-1----:R-:W-:Y:S05]  /*173b0*/  @P0 BRA `(.L_x_555) ;  /* 0x0000000000040947 */ /* 0x002fea0003800000 */
[----:B------:R-:W-:Y:S01]  /*173c0*/  BPT.TRAP 0x1 ;  /* 0x000000040000795c */ /* 0x000fe20000300000 */
.L_x_555:
[----:B0-----:R-:W-:Y:S01]  /*173d0*/  LEA R11, R5, R0, 0x3 ;  /* 0x00000000050b7211 */ /* 0x001fe200078e18ff */
[----:B------:R-:W-:Y:S01]  /*173e0*/  VIADD R14, R14, 0xffffffff ;  /* 0xffffffff0e0e7836 */ /* 0x000fe20000000000 */
[----:B------:R-:W-:Y:S01]  /*173f0*/  R2UR UR19, R3 ;  /* 0x00000000031372ca */ /* 0x000fe200000e0000 */
[----:B------:R-:W-:Y:S01]  /*17400*/  UIADD3 UR14, UP0, UR24, 0xf0, URZ ;  /* 0x000000f0180e7890 */ /* 0x000fe2000ff1e03f */
[----:B------:R-:W-:Y:S01]  /*17410*/  R2UR UR9, R8 ;  /* 0x00000000080972ca */ /* 0x000fe200000e0000 */
[----:B------:R-:W-:Y:S01]  /*17420*/  IMAD.SHL.U32 R11, R11, 0x400, RZ ;  /* 0x000004000b0b7824 */ /* 0x000fe200078e00ff */
[----:B------:R-:W-:Y:S01]  /*17430*/  R2UR UR10, R12 ;  /* 0x000000000c0a72ca */ /* 0x000fe200000e0000 */
[----:B------:R-:W-:Y:S01]  /*17440*/  UIADD3 UR28, UP1, UR24, 0x1f0, URZ ;  /* 0x000001f0181c7890 */ /* 0x000fe2000ff3e03f */
[----:B------:R-:W-:Y:S01]  /*17450*/  R2UR UR12, R10 ;  /* 0x000000000a0c72ca */ /* 0x000fe200000e0000 */
[--C-:B------:R-:W-:Y:S01]  /*17460*/  IMAD R11, R11, 0x2, R16.reuse ;  /* 0x000000020b0b7824 */ /* 0x100fe200078e0210 */
[----:B------:R-:W-:Y:S01]  /*17470*/  R2UR UR20, R2 ;  /* 0x00000000021472ca */ /* 0x000fe200000e0000 */
[C---:B------:R-:W-:Y:S01]  /*17480*/  IMAD R16, R5.reuse, 0x4000, R16 ;  /* 0x0000400005107824 */ /* 0x040fe200078e0210 */
[----:B------:R-:W-:Y:S01]  /*17490*/  UIADD3.X UR15, URZ, UR25, URZ, UP0, !UPT ;  /* 0x000000193f0f7290 */ /* 0x000fe200087fe43f */
[----:B------:R-:W-:Y:S01]  /*174a0*/  ISETP.GT.AND P1, PT, R14, 0x1, PT ;  /* 0x000000010e00780c */ /* 0x000fe20003f24270 */
[----:B------:R-:W-:Y:S01]  /*174b0*/  VIADD R5, R5, 0x1 ;  /* 0x0000000105057836 */ /* 0x000fe20000000000 */
[----:B------:R-:W-:Y:S01]  /*174c0*/  R2UR UR8, R11 ;  /* 0x000000000b0872ca */ /* 0x000fe200000e0000 */
[----:B------:R-:W-:Y:S01]  /*174d0*/  UIADD3.X UR29, URZ, UR25, URZ, UP1, !UPT ;  /* 0x000000193f1d7290 */ /* 0x000fe20008ffe43f */
[----:B------:R-:W-:Y:S01]  /*174e0*/  R2UR UR11, R16 ;  /* 0x00000000100b72ca */ /* 0x000fe200000e0000 */
[----:B------:R-:W-:Y:S01]  /*174f0*/  UMOV UR21, 0xff0000 ;  /* 0x00ff000000157882 */ /* 0x000fe20000000000 */
[----:B------:R-:W-:Y:S01]  /*17500*/  UMOV UR16, 0x0 ;  /* 0x0000000000107882 */ /* 0x000fe20000000000 */
[----:B------:R-:W-:Y:S01]  /*17510*/  UMOV UR17, 0x10000000 ;  /* 0x1000000000117882 */ /* 0x000fe20000000000 */
[----:B------:R-:W-:-:S02]  /*17520*/  ISETP.NE.AND P0, PT, R5, 0x7, PT ;  /* 0x000000070500780c */ /* 0x000fc40003f05270 */
[----:B------:R-:W-:Y:S02]  /*17530*/  IADD3 R12, R12, 0x20, RZ ;  /* 0x000000200c0c7810 */ /* 0x000fe40007ffe0ff */
[----:B------:R-:W-:Y:S02]  /*17540*/  SEL R11, RZ, 0x1, P0 ;  /* 0x00000001ff0b7807 */ /* 0x000fe40000000000 */
[----:B------:R-:W-:Y:S01]  /*17550*/  SEL R5, R5, RZ, P0 ;  /* 0x000000ff05057207 */ /* 0x000fe20000000000 */
[----:B------:R-:W-:Y:S01]  /*17560*/  UIADD3 UR8, UR8, 0x180, URZ ;  /* 0x0000018008087890 */ /* 0x000fe2000fffe03f */
[----:B------:R-:W-:Y:S01]  /*17570*/  LOP3.LUT R4, R4, R11, RZ, 0x3c, !PT ;  /* 0x0000000b04047212 */ /* 0x000fe200078e3cff */
[----:B------:R-:W-:-:S03]  /*17580*/  UIADD3 UR18, UR11, 0x1c180, URZ ;  /* 0x0001c1800b127890 */ /* 0x000fc6000fffe03f */
[----:B------:R-:W-:-:S04]  /*17590*/  UMOV UR11, UR19 ;  /* 0x00000013000b7c82 */ /* 0x000fc80008000000 */
[----:B------:R0:W-:Y:S02]  /*175a0*/  UTMALDG.3D.MULTICAST [UR8], [UR14], UR21, desc[UR16] ;  /* 0x000010080e0073b4 */ /* 0x0001e40008011815 */
[----:B0-----:R-:W-:Y:S01]  /*175b0*/  UMOV UR8, UR18 ;  /* 0x0000001200087c82 */ /* 0x001fe20008000000 */
[----:B------:R-:W-:Y:S02]  /*175c0*/  UMOV UR11, UR20 ;  /* 0x00000014000b7c82 */ /* 0x000fe40008000000 */
[----:B------:R0:W-:Y:S02]  /*175d0*/  UTMALDG.3D [UR8], [UR28], desc[UR16] ;  /* 0x000010081c0075b4 */ /* 0x0001e40008011000 */
[----:B0-----:R-:W-:Y:S05]  /*175e0*/  @P1 BRA `(.L_x_556) ;  /* 0xfffffffc00341947 */ /* 0x001fea000383ffff */
.L_x_553:
[----:B------:R-:W-:Y:S05]  /*175f0*/  BSYNC B1 ;  /* 0x0000000000017941 */ /* 0x000fea0003800000 */
.L_x_552:
[----:B------:R-:W2:Y:S01]  /*17600*/  LDL.LU R15, [R1+0x200] ;  /* 0x00020000010f7983 */ /* 0x000ea20000300800 */
[----:B------:R-:W-:Y:S01]  /*17610*/  LOP3.LUT P1, RZ, R9, 0xff, RZ, 0xc0, !PT ;  /* 0x000000ff09ff7812 */ /* 0x000fe2000782c0ff */
[----:B------:R-:W-:Y:S01]  /*17620*/  VIADD R5, R6, UR7 ;  /* 0x0000000706057c36 */ /* 0x000fe20008000000 */
[----:B------:R-:W-:Y:S01]  /*17630*/  ULDC.64 UR8, c[0x0][0x650] ;  /* 0x0001940000087ab9 */ /* 0x000fe20000000a00 */
[----:B------:R-:W3:Y:S01]  /*17640*/  LDL.LU R13, [R1+0x204] ;  /* 0x00020400010d7983 */ /* 0x000ee20000300800 */
[----:B------:R-:W-:Y:S01]  /*17650*/  UISETP.GE.U32.AND UP0, UPT, UR7, 0x7, UPT ;  /* 0x000000070700788c */ /* 0x000fe2000bf06070 */
[C---:B------:R-:W-:Y:S01]  /*17660*/  IMAD.WIDE.U32 R2, R5.reuse, 0x24924925, RZ ;  /* 0x2492492505027825 */ /* 0x040fe200078e00ff */
[C---:B------:R-:W-:Y:S01]  /*17670*/  ISETP.GT.U32.AND P0, PT, R5.reuse, 0x6, PT ;  /* 0x000000060500780c */ /* 0x040fe20003f04070 */
[----:B------:R-:W-:Y:S01]  /*17680*/  BSSY B1, `(.L_x_557) ;  /* 0x0000074000017945 */ /* 0x000fe20003800000 */
[----:B------:R-:W-:Y:S01]  /*17690*/  MOV R10, 0xffffffff ;  /* 0xffffffff000a7802 */ /* 0x000fe20000000f00 */
[----:B------:R-:W-:Y:S01]  /*176a0*/  IMAD.IADD R2, R5, 0x1, -R3 ;  /* 0x0000000105027824 */ /* 0x000fe200078e0a03 */
[----:B------:R-:W-:-:S03]  /*176b0*/  PRMT R4, RZ, 0x7610, R4 ;  /* 0x00007610ff047816 */ /* 0x000fc60000000004 */
[----:B------:R-:W0:Y:S01]  /*176c0*/  @P1 S2R R0, SR_CgaCtaId ;  /* 0x0000000000001919 */ /* 0x000e220000008800 */
[----:B------:R-:W-:Y:S01]  /*176d0*/  LEA.HI R3, R2, R3, RZ, 0x1f ;  /* 0x0000000302037211 */ /* 0x000fe200078ff8ff */
[----:B------:R-:W-:Y:S01]  /*176e0*/  IMAD.U32 R2, RZ, RZ, UR7 ;  /* 0x00000007ff027e24 */ /* 0x000fe2000f8e00ff */
[----:B------:R-:W-:Y:S02]  /*176f0*/  @P1 MOV R9, 0x400 ;  /* 0x0000040000091802 */ /* 0x000fe40000000f00 */
[----:B------:R-:W-:Y:S01]  /*17700*/  SHF.R.U32.HI R6, RZ, 0x2, R3 ;  /* 0x00000002ff067819 */ /* 0x000fe20000011603 */
[----:B------:R-:W-:Y:S01]  /*17710*/  IMAD.MOV.U32 R3, RZ, RZ, -0x1 ;  /* 0xffffffffff037424 */ /* 0x000fe200078e00ff */
[----:B------:R-:W-:-:S04]  /*17720*/  ISETP.LT.U32.AND P0, PT, R2, 0x7, P0 ;  /* 0x000000070200780c */ /* 0x000fc80000701070 */
[----:B------:R-:W-:-:S04]  /*17730*/  SEL R2, RZ, 0x1, !P0 ;  /* 0x00000001ff027807 */ /* 0x000fc80004000000 */
[----:B------:R-:W-:Y:S01]  /*17740*/  LOP3.LUT R7, R7, R2, RZ, 0x3c, !PT ;  /* 0x0000000207077212 */ /* 0x000fe200078e3cff */
[----:B------:R-:W-:Y:S01]  /*17750*/  IMAD.MOV.U32 R2, RZ, RZ, -0x1 ;  /* 0xffffffffff027424 */ /* 0x000fe200078e00ff */
[----:B0-----:R-:W-:-:S04]  /*17760*/  @P1 LEA R9, R0, R9, 0x18 ;  /* 0x0000000900091211 */ /* 0x001fc800078ec0ff */
[----:B------:R0:W-:Y:S01]  /*17770*/  @P1 SYNCS.ARRIVE.TRANS64.A1T0 RZ, [R9+URZ+0x88], RZ ;  /* 0x000088ff09ff19a7 */ /* 0x0001e2000810003f */
[----:B------:R-:W-:Y:S02]  /*17780*/  PLOP3.LUT P1, PT, PT, PT, UP0, 0x80, 0x0 ;  /* 0x000000000000781c */ /* 0x000fe40003f2f008 */
[----:B0-----:R-:W-:-:S11]  /*17790*/  PRMT R9, RZ, 0x7610, R9 ;  /* 0x00007610ff097816 */ /* 0x001fd60000000009 */
[----:B------:R-:W-:Y:S01]  /*177a0*/  @P1 LOP3.LUT R7, R7, 0x1, R6, 0x78, !PT ;  /* 0x0000000107071812 */ /* 0x000fe200078e7806 */
[----:B------:R-:W-:Y:S01]  /*177b0*/  IMAD R6, R6, -0x7, R5 ;  /* 0xfffffff906067824 */ /* 0x000fe200078e0205 */
[----:B---3--:R-:W-:-:S04]  /*177c0*/  IADD3 R13, P0, R13, UR22, RZ ;  /* 0x000000160d0d7c10 */ /* 0x008fc8000ff1e0ff */
[----:B--2---:R-:W-:Y:S01]  /*177d0*/  IADD3.X R15, R15, UR13, RZ, P0, !PT ;  /* 0x0000000d0f0f7c10 */ /* 0x004fe200087fe4ff */
[----:B------:R0:W-:Y:S01]  /*177e0*/  STL [R1+0x204], R13 ;  /* 0x0002040d01007387 */ /* 0x0001e20000100800 */
[----:B------:R-:W-:-:S03]  /*177f0*/  ISETP.GE.U32.AND P0, PT, R13, UR8, PT ;  /* 0x000000080d007c0c */ /* 0x000fc6000bf06070 */
[----:B------:R0:W-:Y:S01]  /*17800*/  STL [R1+0x200], R15 ;  /* 0x0002000f01007387 */ /* 0x0001e20000100800 */
[----:B------:R-:W-:-:S13]  /*17810*/  ISETP.GE.U32.AND.EX P0, PT, R15, UR9, PT, P0 ;  /* 0x000000090f007c0c */ /* 0x000fda000bf06100 */
[----:B0-----:R-:W-:Y:S05]  /*17820*/  @P0 BRA `(.L_x_558) ;  /* 0x0000000400640947 */ /* 0x001fea0003800000 */
[----:B------:R-:W0:Y:S01]  /*17830*/  S2R R8, SR_CTAID.X ;  /* 0x0000000000087919 */ /* 0x000e220000002500 */
[----:B------:R-:W-:Y:S01]  /*17840*/  ULDC UR8, c[0x0][0x150] ;  /* 0x0000540000087ab9 */ /* 0x000fe20000000800 */
[----:B------:R-:W1:Y:S01]  /*17850*/  LDC R3, c[0x0][0x144] ;  /* 0x00005100ff037b82 */ /* 0x000e620000000800 */
[----:B------:R-:W-:Y:S01]  /*17860*/  UISETP.NE.AND UP0, UPT, UR45, URZ, UPT ;  /* 0x0000003f2d00728c */ /* 0x000fe2000bf05270 */
[----:B------:R-:W2:Y:S01]  /*17870*/  S2R R5, SR_CTAID.Y ;  /* 0x0000000000057919 */ /* 0x000ea20000002600 */
[----:B------:R-:W-:-:S04]  /*17880*/  ULDC UR11, c[0x0][0x630] ;  /* 0x00018c00000b7ab9 */ /* 0x000fc80000000800 */
[----:B------:R-:W-:Y:S01]  /*17890*/  PLOP3.LUT P0, PT, PT, PT, UP0, 0x80, 0x0 ;  /* 0x000000000000781c */ /* 0x000fe20003f0f008 */
[----:B------:R-:W3:Y:S01]  /*178a0*/  LDC R12, c[0x0][0x148] ;  /* 0x00005200ff0c7b82 */ /* 0x000ee20000000800 */
[----:B0-----:R-:W-:Y:S02]  /*178b0*/  I2FP.F32.U32 R2, R8 ;  /* 0x0000000800027245 */ /* 0x001fe40000201000 */
[----:B--2---:R-:W-:-:S03]  /*178c0*/  I2FP.F32.U32 R4, R5 ;  /* 0x0000000500047245 */ /* 0x004fc60000201000 */
[----:B------:R-:W-:Y:S01]  /*178d0*/  FMUL R2, R2, UR8 ;  /* 0x0000000802027c20 */ /* 0x000fe20008400000 */
[----:B------:R-:W-:Y:S02]  /*178e0*/  ULDC UR8, c[0x0][0x154] ;  /* 0x0000550000087ab9 */ /* 0x000fe40000000800 */
[----:B------:R-:W-:Y:S01]  /*178f0*/  FMUL R10, R4, UR8 ;  /* 0x00000008040a7c20 */ /* 0x000fe20008400000 */
[----:B------:R-:W-:Y:S02]  /*17900*/  ULDC.64 UR8, c[0x0][0x628] ;  /* 0x00018a0000087ab9 */ /* 0x000fe40000000a00 */
[----:B------:R-:W0:Y:S08]  /*17910*/  F2I.U32.TRUNC.NTZ R2, R2 ;  /* 0x0000000200027305 */ /* 0x000e30000020f000 */
[----:B------:R-:W2:Y:S01]  /*17920*/  F2I.U32.TRUNC.NTZ R10, R10 ;  /* 0x0000000a000a7305 */ /* 0x000ea2000020f000 */
[----:B0-----:R-:W-:-:S02]  /*17930*/  IMAD.MOV R4, RZ, RZ, -R2 ;  /* 0x000000ffff047224 */ /* 0x001fc400078e0a02 */
[----:B------:R-:W-:Y:S02]  /*17940*/  IMAD.MOV.U32 R2, RZ, RZ, R13 ;  /* 0x000000ffff027224 */ /* 0x000fe400078e000d */
[----:B-1----:R-:W-:Y:S02]  /*17950*/  IMAD R8, R3, R4, R8 ;  /* 0x0000000403087224 */ /* 0x002fe400078e0208 */
[----:B--2---:R-:W-:-:S04]  /*17960*/  IMAD.MOV R3, RZ, RZ, -R10 ;  /* 0x000000ffff037224 */ /* 0x004fc800078e0a0a */
[----:B---3--:R-:W-:Y:S01]  /*17970*/  @P0 IMAD R8, R12, R3, R5 ;  /* 0x000000030c080224 */ /* 0x008fe200078e0205 */
[----:B------:R-:W-:Y:S01]  /*17980*/  ISETP.NE.U32.AND P0, PT, RZ, UR8, PT ;  /* 0x00000008ff007c0c */ /* 0x000fe2000bf05070 */
[----:B------:R-:W-:-:S03]  /*17990*/  IMAD.MOV.U32 R3, RZ, RZ, R15 ;  /* 0x000000ffff037224 */ /* 0x000fc600078e000f */
[----:B------:R-:W-:-:S13]  /*179a0*/  ISETP.NE.AND.EX P0, PT, RZ, UR9, PT, P0 ;  /* 0x00000009ff007c0c */ /* 0x000fda000bf05300 */
[----:B------:R-:W-:Y:S05]  /*179b0*/  @!P0 BRA `(.L_x_559) ;  /* 0x0000000000288947 */ /* 0x000fea0003800000 */
[----:B------:R-:W-:Y:S02]  /*179c0*/  ULDC UR10, c[0x0][0x634] ;  /* 0x00018d00000a7ab9 */ /* 0x000fe40000000800 */
[----:B------:R-:W-:-:S05]  /*179d0*/  IADD3 R3, P0, R13, UR10, RZ ;  /* 0x0000000a0d037c10 */ /* 0x000fca000ff1e0ff */
[----:B------:R-:W-:-:S04]  /*179e0*/  IMAD.X R11, RZ, RZ, R15, P0 ;  /* 0x000000ffff0b7224 */ /* 0x000fc800000e060f */
[----:B------:R-:W-:-:S04]  /*179f0*/  IMAD.WIDE.U32 R4, R11, UR8, RZ ;  /* 0x000000080b047c25 */ /* 0x000fc8000f8e00ff */
[----:B------:R-:W-:-:S04]  /*17a00*/  IMAD.WIDE.U32 R4, P0, R3, UR9, R4 ;  /* 0x0000000903047c25 */ /* 0x000fc8000f800004 */
[----:B------:R-:W-:-:S04]  /*17a10*/  IMAD.WIDE.U32 R2, R3, UR8, RZ ;  /* 0x0000000803027c25 */ /* 0x000fc8000f8e00ff */
[----:B------:R-:W-:Y:S01]  /*17a20*/  IMAD.MOV.U32 R2, RZ, RZ, R5 ;  /* 0x000000ffff027224 */ /* 0x000fe200078e0005 */
[----:B------:R-:W-:Y:S02]  /*17a30*/  IADD3 RZ, P1, R3, R4, RZ ;  /* 0x0000000403ff7210 */ /* 0x000fe40007f3e0ff */
[----:B------:R-:W-:-:S03]  /*17a40*/  IADD3.X R3, RZ, RZ, RZ, P0, !PT ;  /* 0x000000ffff037210 */ /* 0x000fc600007fe4ff */
[----:B------:R-:W-:-:S08]  /*17a50*/  IMAD.WIDE.U32.X R2, R11, UR9, R2, P1 ;  /* 0x000000090b027c25 */ /* 0x000fd000088e0402 */
.L_x_559:
[--C-:B------:R-:W-:Y:S01]  /*17a60*/  SHF.R.U64 R10, R2, UR11, R3.reuse ;  /* 0x0000000b020a7c19 */ /* 0x100fe20008001203 */
[----:B------:R-:W-:Y:S01]  /*17a70*/  ULDC.64 UR8, c[0x0][0x620] ;  /* 0x0001880000087ab9 */ /* 0x000fe20000000a00 */
[----:B------:R-:W-:Y:S01]  /*17a80*/  SHF.R.U32.HI R2, RZ, UR11, R3 ;  /* 0x0000000bff027c19 */ /* 0x000fe20008011603 */
[----:B------:R-:W-:Y:S01]  /*17a90*/  IMAD.MOV.U32 R3, RZ, RZ, R15 ;  /* 0x000000ffff037224 */ /* 0x000fe200078e000f */
[----:B------:R-:W-:Y:S01]  /*17aa0*/  IADD3 R11, P0, RZ, -R10, RZ ;  /* 0x8000000aff0b7210 */ /* 0x000fe20007f1e0ff */
[----:B------:R-:W-:-:S04]  /*17ab0*/  ULDC.64 UR10, c[0x0][0x640] ;  /* 0x00019000000a7ab9 */ /* 0x000fc80000000a00 */
[----:B------:R-:W-:Y:S01]  /*17ac0*/  IMAD.X R2, RZ, RZ, ~R2, P0 ;  /* 0x000000ffff027224 */ /* 0x000fe200000e0e02 */
[----:B------:R-:W-:-:S03]  /*17ad0*/  ISETP.NE.U32.AND P0, PT, RZ, UR10, PT ;  /* 0x0000000aff007c0c */ /* 0x000fc6000bf05070 */
[----:B------:R-:W-:Y:S01]  /*17ae0*/  IMAD R2, R2, UR8, RZ ;  /* 0x0000000802027c24 */ /* 0x000fe2000f8e02ff */
[----:B------:R-:W-:-:S03]  /*17af0*/  ISETP.NE.AND.EX P0, PT, RZ, UR11, PT, P0 ;  /* 0x0000000bff007c0c */ /* 0x000fc6000bf05300 */
[----:B------:R-:W-:Y:S02]  /*17b00*/  IMAD R5, R11, UR9, R2 ;  /* 0x000000090b057c24 */ /* 0x000fe4000f8e0202 */
[----:B------:R-:W-:-:S04]  /*17b10*/  IMAD.MOV.U32 R2, RZ, RZ, R13 ;  /* 0x000000ffff027224 */ /* 0x000fc800078e000d */
[----:B------:R-:W-:Y:S01]  /*17b20*/  IMAD.WIDE.U32 R2, R11, UR8, R2 ;  /* 0x000000080b027c25 */ /* 0x000fe2000f8e0002 */
[----:B------:R-:W-:-:S03]  /*17b30*/  ULDC UR8, c[0x0][0x618] ;  /* 0x0001860000087ab9 */ /* 0x000fc60000000800 */
[----:B------:R-:W-:-:S05]  /*17b40*/  IMAD.IADD R3, R3, 0x1, R5 ;  /* 0x0000000103037824 */ /* 0x000fca00078e0205 */
[--C-:B------:R-:W-:Y:S02]  /*17b50*/  SHF.R.U64 R11, R2, UR8, R3.reuse ;  /* 0x00000008020b7c19 */ /* 0x100fe40008001203 */
[----:B------:R-:W-:Y:S01]  /*17b60*/  SHF.R.U32.HI R2, RZ, UR8, R3 ;  /* 0x00000008ff027c19 */ /* 0x000fe20008011603 */
[----:B------:R-:W-:-:S03]  /*17b70*/  ULDC UR8, c[0x0][0x608] ;  /* 0x0001820000087ab9 */ /* 0x000fc60000000800 */
[--C-:B------:R-:W-:Y:S02]  /*17b80*/  SHF.R.U32.HI R3, RZ, UR8, R2.reuse ;  /* 0x00000008ff037c19 */ /* 0x100fe40008011602 */
[----:B------:R-:W-:Y:S01]  /*17b90*/  SHF.R.U64 R12, R11, UR8, R2 ;  /* 0x000000080b0c7c19 */ /* 0x000fe20008001202 */
[----:B------:R-:W-:Y:S02]  /*17ba0*/  ULDC UR8, c[0x0][0x658] ;  /* 0x0001960000087ab9 */ /* 0x000fe40000000800 */
[--C-:B------:R-:W-:Y:S02]  /*17bb0*/  SHF.R.U32.HI R15, RZ, UR8, R3.reuse ;  /* 0x00000008ff0f7c19 */ /* 0x100fe40008011603 */
[----:B------:R-:W-:-:S03]  /*17bc0*/  SHF.R.U64 R13, R12, UR8, R3 ;  /* 0x000000080c0d7c19 */ /* 0x000fc60008001203 */
[----:B------:R-:W-:Y:S01]  /*17bd0*/  IMAD.MOV.U32 R3, RZ, RZ, R15 ;  /* 0x000000ffff037224 */ /* 0x000fe200078e000f */
[----:B------:R-:W-:Y:S01]  /*17be0*/  MOV R2, R13 ;  /* 0x0000000d00027202 */ /* 0x000fe20000000f00 */
[----:B------:R-:W-:Y:S06]  /*17bf0*/  @!P0 BRA `(.L_x_560) ;  /* 0x0000000000288947 */ /* 0x000fec0003800000 */
[----:B------:R-:W-:Y:S02]  /*17c00*/  ULDC UR8, c[0x0][0x64c] ;  /* 0x0001930000087ab9 */ /* 0x000fe40000000800 */
[----:B------:R-:W-:-:S05]  /*17c10*/  IADD3 R3, P0, R13, UR8, RZ ;  /* 0x000000080d037c10 */ /* 0x000fca000ff1e0ff */
[----:B------:R-:W-:-:S04]  /*17c20*/  IMAD.X R15, RZ, RZ, R15, P0 ;  /* 0x000000ffff0f7224 */ /* 0x000fc800000e060f */
[----:B------:R-:W-:-:S04]  /*17c30*/  IMAD.WIDE.U32 R4, R15, UR10, RZ ;  /* 0x0000000a0f047c25 */ /* 0x000fc8000f8e00ff */
[----:B------:R-:W-:-:S04]  /*17c40*/  IMAD.WIDE.U32 R4, P0, R3, UR11, R4 ;  /* 0x0000000b03047c25 */ /* 0x000fc8000f800004 */
[----:B------:R-:W-:-:S04]  /*17c50*/  IMAD.WIDE.U32 R2, R3, UR10, RZ ;  /* 0x0000000a03027c25 */ /* 0x000fc8000f8e00ff */
[----:B------:R-:W-:Y:S01]  /*17c60*/  IMAD.MOV.U32 R2, RZ, RZ, R5 ;  /* 0x000000ffff027224 */ /* 0x000fe200078e0005 */
[----:B------:R-:W-:Y:S01]  /*17c70*/  IADD3 RZ, P1, R3, R4, RZ ;  /* 0x0000000403ff7210 */ /* 0x000fe20007f3e0ff */
[----:B------:R-:W-:-:S04]  /*17c80*/  IMAD.X R3, RZ, RZ, RZ, P0 ;  /* 0x000000ffff037224 */ /* 0x000fc800000e06ff */
[----:B------:R-:W-:-:S08]  /*17c90*/  IMAD.WIDE.U32.X R2, R15, UR11, R2, P1 ;  /* 0x0000000b0f027c25 */ /* 0x000fd000088e0402 */
.L_x_560:
[----:B------:R-:W-:Y:S01]  /*17ca0*/  ULDC UR8, c[0x0][0x648] ;  /* 0x0001920000087ab9 */ /* 0x000fe20000000800 */
[----:B------:R-:W-:Y:S01]  /*17cb0*/  LOP3.LUT R12, R12, UR6, RZ, 0xc0, !PT ;  /* 0x000000060c0c7c12 */ /* 0x000fe2000f8ec0ff */
[----:B------:R-:W-:Y:S01]  /*17cc0*/  UISETP.NE.AND UP0, UPT, UR45, URZ, UPT ;  /* 0x0000003f2d00728c */ /* 0x000fe2000bf05270 */
[----:B------:R-:W-:Y:S01]  /*17cd0*/  SHF.R.U64 R3, R2, UR8, R3 ;  /* 0x0000000802037c19 */ /* 0x000fe20008001203 */
[----:B------:R-:W-:Y:S01]  /*17ce0*/  ULDC UR8, c[0x0][0x638] ;  /* 0x00018e0000087ab9 */ /* 0x000fe20000000800 */
[----:B------:R-:W-:-:S03]  /*17cf0*/  MOV R4, 0x1 ;  /* 0x0000000100047802 */ /* 0x000fc60000000f00 */
[----:B------:R-:W-:Y:S01]  /*17d00*/  IMAD.MOV R2, RZ, RZ, -R3 ;  /* 0x000000ffff027224 */ /* 0x000fe200078e0a03 */
[----:B------:R-:W-:Y:S01]  /*17d10*/  PLOP3.LUT P0, PT, PT, PT, UP0, 0x40, 0x0 ;  /* 0x000000000000781c */ /* 0x000fe20003f0e808 */
[----:B------:R-:W-:Y:S01]  /*17d20*/  IMAD R5, R3, UR5, R12 ;  /* 0x0000000503057c24 */ /* 0x000fe2000f8e020c */
[----:B------:R-:W-:Y:S01]  /*17d30*/  PLOP3.LUT P1, PT, PT, PT, UP0, 0x40, 0x0 ;  /* 0x000000000000781c */ /* 0x000fe20003f2e808 */
[----:B------:R-:W-:Y:S01]  /*17d40*/  IMAD R13, R2, UR8, R13 ;  /* 0x00000008020d7c24 */ /* 0x000fe2000f8e020d */
[----:B------:R-:W-:Y:S01]  /*17d50*/  ULDC UR8, c[0x0][0x610] ;  /* 0x0001840000087ab9 */ /* 0x000fe20000000800 */
[----:B------:R-:W-:Y:S01]  /*17d60*/  LOP3.LUT R2, R11, UR4, RZ, 0xc0, !PT ;  /* 0x000000040b027c12 */ /* 0x000fe2000f8ec0ff */
[----:B------:R-:W-:Y:S01]  /*17d70*/  IMAD R8, R5, UR8, R8 ;  /* 0x0000000805087c24 */ /* 0x000fe2000f8e0208 */
[----:B------:R-:W-:-:S03]  /*17d80*/  ULDC UR8, c[0x0][0x600] ;  /* 0x0001800000087ab9 */ /* 0x000fc60000000800 */
[----:B------:R-:W-:-:S05]  /*17d90*/  IMAD R13, R13, UR8, R2 ;  /* 0x000000080d0d7c24 */ /* 0x000fca000f8e0202 */
[----:B------:R-:W-:Y:S02]  /*17da0*/  SEL R2, R13, R8, P0 ;  /* 0x000000080d027207 */ /* 0x000fe40000000000 */
[----:B------:R-:W-:-:S07]  /*17db0*/  SEL R3, R8, R13, P1 ;  /* 0x0000000d08037207 */ /* 0x000fce0000800000 */
.L_x_558:
[----:B------:R-:W-:Y:S05]  /*17dc0*/  BSYNC B1 ;  /* 0x0000000000017941 */ /* 0x000fea0003800000 */
.L_x_557:
[----:B------:R-:W-:-:S13]  /*17dd0*/  LOP3.LUT P0, RZ, R4, 0xff, RZ, 0xc0, !PT ;  /* 0x000000ff04ff7812 */ /* 0x000fda000780c0ff */
[----:B------:R-:W-:Y:S05]  /*17de0*/  @P0 BRA `(.L_x_561) ;  /* 0xfffffff000fc0947 */ /* 0x000fea000383ffff */
[----:B------:R-:W-:Y:S05]  /*17df0*/  BSYNC B0 ;  /* 0x0000000000007941 */ /* 0x000fea0003800000 */
.L_x_550:
[----:B------:R-:W-:-:S03]  /*17e00*/  UMOV UR8, 0xffffffff ;  /* 0xffffffff00087882 */ /* 0x000fc60000000000 */
[----:B------:R-:W-:Y:S05]  /*17e10*/  BRA.DIV UR8, `(.L_x_562) ;  /* 0x0000000608847947 */ /* 0x000fea000b800000 */
[----:B------:R-:W-:-:S13]  /*17e20*/  ELECT P6, URZ, PT ;  /* 0x00000000003f782f */ /* 0x000fda00038c0000 */
.L_x_579:
[----:B------:R-:W-:Y:S04]  /*17e30*/  BSSY B0, `(.L_x_563) ;  /* 0x0000047000007945 */ /* 0x000fe80003800000 */
[----:B------:R-:W-:Y:S05]  /*17e40*/  @!P6 BRA `(.L_x_564) ;  /* 0x000000040014e947 */ /* 0x000fea0003800000 */
[----:B------:R-:W-:-:S04]  /*17e50*/  ULOP3.LUT UR8, UR40, 0x2, URZ, 0xfc, !UPT ;  /* 0x0000000228087892 */ /* 0x000fc8000f8efc3f */
[----:B------:R-:W-:-:S06]  /*17e60*/  UISETP.NE.AND UP0, UPT, UR8, 0x3, UPT ;  /* 0x000000030800788c */ /* 0x000fcc000bf05270 */
[----:B------:R-:W-:-:S13]  /*17e70*/  PLOP3.LUT P0, PT, PT, PT, UP0, 0x80, 0x0 ;  /* 0x000000000000781c */ /* 0x000fda0003f0f008 */
[----:B------:R-:W-:Y:S05]  /*17e80*/  @!P0 BRA `(.L_x_565) ;  /* 0x0000000000048947 */ /* 0x000fea0003800000 */
[----:B------:R-:W-:Y:S01]  /*17e90*/  BPT.TRAP 0x1 ;  /* 0x000000040000795c */ /* 0x000fe20000300000 */
.L_x_565:
[----:B------:R-:W0:Y:S01]  /*17ea0*/  S2R R3, SR_CgaCtaId ;  /* 0x0000000000037919 */ /* 0x000e220000008800 */
[----:B------:R-:W-:-:S04]  /*17eb0*/  MOV R0, 0x400 ;  /* 0x0000040000007802 */ /* 0x000fc80000000f00 */
[----:B0-----:R-:W-:Y:S02]  /*17ec0*/  LEA R3, R3, R0, 0x18 ;  /* 0x0000000003037211 */ /* 0x001fe400078ec0ff */
[----:B------:R-:W-:-:S03]  /*17ed0*/  SHF.L.U32 R0, R7, 0x1f, RZ ;  /* 0x0000001f07007819 */ /* 0x000fc600000006ff */
[----:B------:R-:W-:-:S04]  /*17ee0*/  VIADD R3, R3, 0x38 ;  /* 0x0000003803037836 */ /* 0x000fc80000000000 */
[----:B------:R-:W-:-:S04]  /*17ef0*/  IMAD R5, R6, 0x8, R3 ;  /* 0x0000000806057824 */ /* 0x000fc800078e0203 */
[----:B------:R-:W0:Y:S02]  /*17f00*/  SYNCS.PHASECHK.TRANS64.TRYWAIT P0, [R5+URZ], R0 ;  /* 0x00000000050075a7 */ /* 0x000e24000800017f */
[----:B0-----:R-:W-:Y:S05]  /*17f10*/  @!P0 BRA `(.L_x_566) ;  /* 0x0000000400648947 */ /* 0x001fea0003800000 */
.L_x_580:
[----:B------:R-:W-:-:S05]  /*17f20*/  VIADD R6, R6, 0x1 ;  /* 0x0000000106067836 */ /* 0x000fca0000000000 */
[----:B------:R-:W-:-:S04]  /*17f30*/  ISETP.NE.AND P0, PT, R6, 0x7, PT ;  /* 0x000000070600780c */ /* 0x000fc80003f05270 */
[----:B0-----:R-:W-:Y:S02]  /*17f40*/  SEL R0, RZ, 0x1, P0 ;  /* 0x00000001ff007807 */ /* 0x001fe40000000000 */
[----:B------:R-:W-:Y:S02]  /*17f50*/  SEL R6, R6, RZ, P0 ;  /* 0x000000ff06067207 */ /* 0x000fe40000000000 */
[----:B------:R-:W-:-:S03]  /*17f60*/  LOP3.LUT R7, R7, R0, RZ, 0x3c, !PT ;  /* 0x0000000007077212 */ /* 0x000fc600078e3cff */
[----:B------:R-:W-:Y:S01]  /*17f70*/  IMAD R5, R6, 0x8, R3 ;  /* 0x0000000806057824 */ /* 0x000fe200078e0203 */
[----:B------:R-:W-:-:S04]  /*17f80*/  SHF.L.U32 R0, R7, 0x1f, RZ ;  /* 0x0000001f07007819 */ /* 0x000fc800000006ff */
[----:B------:R-:W0:Y:S02]  /*17f90*/  SYNCS.PHASECHK.TRANS64.TRYWAIT P0, [R5+URZ], R0 ;  /* 0x00000000050075a7 */ /* 0x000e24000800017f */
[----:B0-----:R-:W-:Y:S05]  /*17fa0*/  @!P0 BRA `(.L_x_567) ;  /* 0x0000000400548947 */ /* 0x001fea0003800000 */
.L_x_581:
[----:B0-----:R-:W-:-:S05]  /*17fb0*/  VIADD R0, R6, 0x1 ;  /* 0x0000000106007836 */ /* 0x001fca0000000000 */
[----:B------:R-:W-:-:S04]  /*17fc0*/  ISETP.NE.AND P0, PT, R0, 0x7, PT ;  /* 0x000000070000780c */ /* 0x000fc80003f05270 */
[----:B------:R-:W-:Y:S02]  /*17fd0*/  SEL R2, RZ, 0x1, P0 ;  /* 0x00000001ff027807 */ /* 0x000fe40000000000 */
[----:B------:R-:W-:Y:S02]  /*17fe0*/  SEL R4, R0, RZ, P0 ;  /* 0x000000ff00047207 */ /* 0x000fe40000000000 */
[----:B------:R-:W-:Y:S02]  /*17ff0*/  LOP3.LUT R7, R7, R2, RZ, 0x3c, !PT ;  /* 0x0000000207077212 */ /* 0x000fe400078e3cff */
[----:B------:R-:W-:Y:S02]  /*18000*/  LEA R5, R4, R3, 0x3 ;  /* 0x0000000304057211 */ /* 0x000fe400078e18ff */
[----:B------:R-:W-:-:S04]  /*18010*/  SHF.L.U32 R0, R7, 0x1f, RZ ;  /* 0x0000001f07007819 */ /* 0x000fc800000006ff */
[----:B------:R-:W0:Y:S02]  /*18020*/  SYNCS.PHASECHK.TRANS64.TRYWAIT P0, [R5+URZ], R0 ;  /* 0x00000000050075a7 */ /* 0x000e24000800017f */
[----:B0-----:R-:W-:Y:S05]  /*18030*/  @!P0 BRA `(.L_x_568) ;  /* 0x0000000400448947 */ /* 0x001fea0003800000 */
.L_x_582:
[----:B0-----:R-:W-:-:S05]  /*18040*/  VIADD R0, R4, 0x1 ;  /* 0x0000000104007836 */ /* 0x001fca0000000000 */
[----:B------:R-:W-:-:S04]  /*18050*/  ISETP.NE.AND P0, PT, R0, 0x7, PT ;  /* 0x000000070000780c */ /* 0x000fc80003f05270 */
[----:B------:R-:W-:Y:S02]  /*18060*/  SEL R2, RZ, 0x1, P0 ;  /* 0x00000001ff027807 */ /* 0x000fe40000000000 */
[----:B------:R-:W-:Y:S02]  /*18070*/  SEL R4, R0, RZ, P0 ;  /* 0x000000ff00047207 */ /* 0x000fe40000000000 */
[----:B------:R-:W-:-:S03]  /*18080*/  LOP3.LUT R7, R7, R2, RZ, 0x3c, !PT ;  /* 0x0000000207077212 */ /* 0x000fc600078e3cff */
[----:B------:R-:W-:Y:S01]  /*18090*/  IMAD R5, R4, 0x8, R3 ;  /* 0x0000000804057824 */ /* 0x000fe200078e0203 */
[----:B------:R-:W-:-:S04]  /*180a0*/  SHF.L.U32 R0, R7, 0x1f, RZ ;  /* 0x0000001f07007819 */ /* 0x000fc800000006ff */
[----:B------:R-:W0:Y:S02]  /*180b0*/  SYNCS.PHASECHK.TRANS64.TRYWAIT P0, [R5+URZ], R0 ;  /* 0x00000000050075a7 */ /* 0x000e24000800017f */
[----:B0-----:R-:W-:Y:S05]  /*180c0*/  @!P0 BRA `(.L_x_569) ;  /* 0x0000000400348947 */ /* 0x001fea0003800000 */
.L_x_583:
        /* <DEDUP_REMOVED lines=9> */
.L_x_584:
        /* <DEDUP_REMOVED lines=9> */
.L_x_585:
[----:B0-----:R-:W-:-:S05]  /*181f0*/  VIADD R0, R4, 0x1 ;  /* 0x0000000104007836 */ /* 0x001fca0000000000 */
[----:B------:R-:W-:-:S04]  /*18200*/  ISETP.NE.AND P0, PT, R0, 0x7, PT ;  /* 0x000000070000780c */ /* 0x000fc80003f05270 */
[----:B------:R-:W-:Y:S02]  /*18210*/  SEL R2, RZ, 0x1, P0 ;  /* 0x00000001ff027807 */ /* 0x000fe40000000000 */
[----:B------:R-:W-:Y:S02]  /*18220*/  SEL R0, R0, RZ, P0 ;  /* 0x000000ff00007207 */ /* 0x000fe40000000000 */
[----:B------:R-:W-:-:S03]  /*18230*/  LOP3.LUT R2, R7, R2, RZ, 0x3c, !PT ;  /* 0x0000000207027212 */ /* 0x000fc600078e3cff */
[----:B------:R-:W-:Y:S01]  /*18240*/  IMAD R3, R0, 0x8, R3 ;  /* 0x0000000800037824 */ /* 0x000fe200078e0203 */
[----:B------:R-:W-:-:S07]  /*18250*/  SHF.L.U32 R0, R2, 0x1f, RZ ;  /* 0x0000001f02007819 */ /* 0x000fce00000006ff */
.L_x_572:
[----:B0-----:R0:W1:Y:S02]  /*18260*/  SYNCS.PHASECHK.TRANS64.TRYWAIT P0, [R3+URZ], R0 ;  /* 0x00000000030075a7 */ /* 0x001064000800017f */
[----:B-1----:R-:W-:Y:S05]  /*18270*/  @!P0 NANOSLEEP.SYNCS 0x989680 ;  /* 0x009896800000895d */ /* 0x002fea0003900000 */
[----:B------:R-:W1:Y:S02]  /*18280*/  @!P0 SYNCS.PHASECHK.TRANS64 P0, [R3+URZ], R0 ;  /* 0x00000000030085a7 */ /* 0x000e64000800007f */
[----:B-1----:R-:W-:Y:S05]  /*18290*/  @!P0 BRA `(.L_x_572) ;  /* 0xfffffffc00f08947 */ /* 0x002fea000383ffff */
.L_x_564:
[----:B------:R-:W-:Y:S05]  /*182a0*/  BSYNC B0 ;  /* 0x0000000000007941 */ /* 0x000fea0003800000 */
.L_x_563:
[----:B------:R-:W-:Y:S05]  /*182b0*/  EXIT ;  /* 0x000000000000794d */ /* 0x000fea0003800000 */
.L_x_21:
[----:B-1----:R1:W2:Y:S02]  /*182c0*/  SYNCS.PHASECHK.TRANS64.TRYWAIT P1, [R4+URZ], R3 ;  /* 0x00000003040075a7 */ /* 0x0022a4000802017f */
[----:B--2---:R-:W-:Y:S05]  /*182d0*/  @!P1 NANOSLEEP.SYNCS 0x989680 ;  /* 0x009896800000995d */ /* 0x004fea0003900000 */
[----:B------:R-:W2:Y:S02]  /*182e0*/  @!P1 SYNCS.PHASECHK.TRANS64 P1, [R4+URZ], R3 ;  /* 0x00000003040095a7 */ /* 0x000ea4000802007f */
[----:B--2---:R-:W-:Y:S05]  /*182f0*/  @!P1 BRA `(.L_x_21) ;  /* 0xfffffffc00f09947 */ /* 0x004fea000383ffff */
[----:B------:R-:W-:Y:S05]  /*18300*/  BRA `(.L_x_20) ;  /* 0xfffffe9000f87947 */ /* 0x000fea000383ffff */
.L_x_26:
[----:B-1----:R1:W2:Y:S02]  /*18310*/  SYNCS.PHASECHK.TRANS64.TRYWAIT P1, [R5+URZ], R6 ;  /* 0x00000006050075a7 */ /* 0x0022a4000802017f */
[----:B--2---:R-:W-:Y:S05]  /*18320*/  @!P1 NANOSLEEP.SYNCS 0x989680 ;  /* 0x009896800000995d */ /* 0x004fea0003900000 */
[----:B------:R-:W2:Y:S02]  /*18330*/  @!P1 SYNCS.PHASECHK.TRANS64 P1, [R5+URZ], R6 ;  /* 0x00000006050095a7 */ /* 0x000ea4000802007f */
[----:B--2---:R-:W-:Y:S05]  /*18340*/  @!P1 BRA `(.L_x_26) ;  /* 0xfffffffc00f09947 */ /* 0x004fea000383ffff */
[----:B------:R-:W-:Y:S05]  /*18350*/  BRA `(.L_x_25) ;  /* 0xfffffea800587947 */ /* 0x000fea000383ffff */
.L_x_551:
[----:B------:R-:W-:Y:S01]  /*18360*/  BSSY B1, `(.L_x_573) ;  /* 0x0000006000017945 */ /* 0x000fe20003800000 */
[----:B------:R-:W-:-:S07]  /*18370*/  IMAD.MOV.U32 R15, RZ, RZ, -0x1 ;  /* 0xffffffffff0f7424 */ /* 0x000fce00078e00ff */
[----:B------:R-:W-:Y:S05]  /*18380*/  WARPSYNC.COLLECTIVE R15, `(.L_x_574) ;  /* 0x000000000f0c7348 */ /* 0x000fea0003c00000 */
[----:B------:R-:W-:Y:S02]  /*18390*/  ELECT P6, UR62, PT ;  /* 0x00000000003e782f */ /* 0x000fe400038c0000 */
[----:B------:R-:W-:Y:S01]  /*183a0*/  MOV R14, UR62 ;  /* 0x0000003e000e7c02 */ /* 0x000fe20008000f00 */
[----:B------:R-:W-:Y:S10]  /*183b0*/  ENDCOLLECTIVE ;  /* 0x000000000000791b */ /* 0x000ff40003800000 */
.L_x_574:
[----:B------:R-:W-:Y:S05]  /*183c0*/  BSYNC B1 ;  /* 0x0000000000017941 */ /* 0x000fea0003800000 */
.L_x_573:
[----:B------:R-:W-:Y:S05]  /*183d0*/  BRA `(.L_x_575) ;  /* 0xffffffec008c7947 */ /* 0x000fea000383ffff */
.L_x_554:
[----:B0-----:R0:W2:Y:S02]  /*183e0*/  SYNCS.PHASECHK.TRANS64.TRYWAIT P0, [R8+URZ+0x38], R11 ;  /* 0x0000380b080075a7 */ /* 0x0010a4000800017f */
[----:B--2---:R-:W-:Y:S05]  /*183f0*/  @!P0 NANOSLEEP.SYNCS 0x989680 ;  /* 0x009896800000895d */ /* 0x004fea0003900000 */
[----:B------:R-:W2:Y:S02]  /*18400*/  @!P0 SYNCS.PHASECHK.TRANS64 P0, [R8+URZ+0x38], R11 ;  /* 0x0000380b080085a7 */ /* 0x000ea4000800007f */
[----:B--2---:R-:W-:Y:S05]  /*18410*/  @!P0 BRA `(.L_x_554) ;  /* 0xfffffffc00f08947 */ /* 0x004fea000383ffff */
[----:B------:R-:W-:Y:S05]  /*18420*/  BRA `(.L_x_576) ;  /* 0xffffffec00d07947 */ /* 0x000fea000383ffff */
.L_x_562:
[----:B------:R-:W-:Y:S01]  /*18430*/  BSSY B0, `(.L_x_577) ;  /* 0x0000006000007945 */ /* 0x000fe20003800000 */
[----:B------:R-:W-:-:S07]  /*18440*/  IMAD.MOV.U32 R15, RZ, RZ, -0x1 ;  /* 0xffffffffff0f7424 */ /* 0x000fce00078e00ff */
[----:B------:R-:W-:Y:S05]  /*18450*/  WARPSYNC.COLLECTIVE R15, `(.L_x_578) ;  /* 0x000000000f0c7348 */ /* 0x000fea0003c00000 */
[----:B------:R-:W-:Y:S02]  /*18460*/  ELECT P6, UR62, PT ;  /* 0x00000000003e782f */ /* 0x000fe400038c0000 */
[----:B------:R-:W-:Y:S01]  /*18470*/  MOV R14, UR62 ;  /* 0x0000003e000e7c02 */ /* 0x000fe20008000f00 */
[----:B------:R-:W-:Y:S10]  /*18480*/  ENDCOLLECTIVE ;  /* 0x000000000000791b */ /* 0x000ff40003800000 */
.L_x_578:
[----:B------:R-:W-:Y:S05]  /*18490*/  BSYNC B0 ;  /* 0x0000000000007941 */ /* 0x000fea0003800000 */
.L_x_577:
[----:B------:R-:W-:Y:S05]  /*184a0*/  BRA `(.L_x_579) ;  /* 0xfffffff800607947 */ /* 0x000fea000383ffff */
.L_x_566:
[----:B0-----:R0:W1:Y:S02]  /*184b0*/  SYNCS.PHASECHK.TRANS64.TRYWAIT P0, [R5+URZ], R0 ;  /* 0x00000000050075a7 */ /* 0x001064000800017f */
[----:B-1----:R-:W-:Y:S05]  /*184c0*/  @!P0 NANOSLEEP.SYNCS 0x989680 ;  /* 0x009896800000895d */ /* 0x002fea0003900000 */
[----:B------:R-:W1:Y:S02]  /*184d0*/  @!P0 SYNCS.PHASECHK.TRANS64 P0, [R5+URZ], R0 ;  /* 0x00000000050085a7 */ /* 0x000e64000800007f */
[----:B-1----:R-:W-:Y:S05]  /*184e0*/  @!P0 BRA `(.L_x_566) ;  /* 0xfffffffc00f08947 */ /* 0x002fea000383ffff */
[----:B------:R-:W-:Y:S05]  /*184f0*/  BRA `(.L_x_580) ;  /* 0xfffffff800887947 */ /* 0x000fea000383ffff */
.L_x_567:
[----:B0-----:R0:W1:Y:S02]  /*18500*/  SYNCS.PHASECHK.TRANS64.TRYWAIT P0, [R5+URZ], R0 ;  /* 0x00000000050075a7 */ /* 0x001064000800017f */
[----:B-1----:R-:W-:Y:S05]  /*18510*/  @!P0 NANOSLEEP.SYNCS 0x989680 ;  /* 0x009896800000895d */ /* 0x002fea0003900000 */
[----:B------:R-:W1:Y:S02]  /*18520*/  @!P0 SYNCS.PHASECHK.TRANS64 P0, [R5+URZ], R0 ;  /* 0x00000000050085a7 */ /* 0x000e64000800007f */
[----:B-1----:R-:W-:Y:S05]  /*18530*/  @!P0 BRA `(.L_x_567) ;  /* 0xfffffffc00f08947 */ /* 0x002fea000383ffff */
[----:B------:R-:W-:Y:S05]  /*18540*/  BRA `(.L_x_581) ;  /* 0xfffffff800987947 */ /* 0x000fea000383ffff */
.L_x_568:
[----:B0-----:R0:W1:Y:S02]  /*18550*/  SYNCS.PHASECHK.TRANS64.TRYWAIT P0, [R5+URZ], R0 ;  /* 0x00000000050075a7 */ /* 0x001064000800017f */
[----:B-1----:R-:W-:Y:S05]  /*18560*/  @!P0 NANOSLEEP.SYNCS 0x989680 ;  /* 0x009896800000895d */ /* 0x002fea0003900000 */
[----:B------:R-:W1:Y:S02]  /*18570*/  @!P0 SYNCS.PHASECHK.TRANS64 P0, [R5+URZ], R0 ;  /* 0x00000000050085a7 */ /* 0x000e64000800007f */
[----:B-1----:R-:W-:Y:S05]  /*18580*/  @!P0 BRA `(.L_x_568) ;  /* 0xfffffffc00f08947 */ /* 0x002fea000383ffff */
[----:B------:R-:W-:Y:S05]  /*18590*/  BRA `(.L_x_582) ;  /* 0xfffffff800a87947 */ /* 0x000fea000383ffff */
.L_x_569:
[----:B0-----:R0:W1:Y:S02]  /*185a0*/  SYNCS.PHASECHK.TRANS64.TRYWAIT P0, [R5+URZ], R0 ;  /* 0x00000000050075a7 */ /* 0x001064000800017f */
[----:B-1----:R-:W-:Y:S05]  /*185b0*/  @!P0 NANOSLEEP.SYNCS 0x989680 ;  /* 0x009896800000895d */ /* 0x002fea0003900000 */
[----:B------:R-:W1:Y:S02]  /*185c0*/  @!P0 SYNCS.PHASECHK.TRANS64 P0, [R5+URZ], R0 ;  /* 0x00000000050085a7 */ /* 0x000e64000800007f */
[----:B-1----:R-:W-:Y:S05]  /*185d0*/  @!P0 BRA `(.L_x_569) ;  /* 0xfffffffc00f08947 */ /* 0x002fea000383ffff */
[----:B------:R-:W-:Y:S05]  /*185e0*/  BRA `(.L_x_583) ;  /* 0xfffffff800b87947 */ /* 0x000fea000383ffff */
.L_x_570:
[----:B0-----:R0:W1:Y:S02]  /*185f0*/  SYNCS.PHASECHK.TRANS64.TRYWAIT P0, [R5+URZ], R0 ;  /* 0x00000000050075a7 */ /* 0x001064000800017f */
[----:B-1----:R-:W-:Y:S05]  /*18600*/  @!P0 NANOSLEEP.SYNCS 0x989680 ;  /* 0x009896800000895d */ /* 0x002fea0003900000 */
[----:B------:R-:W1:Y:S02]  /*18610*/  @!P0 SYNCS.PHASECHK.TRANS64 P0, [R5+URZ], R0 ;  /* 0x00000000050085a7 */ /* 0x000e64000800007f */
[----:B-1----:R-:W-:Y:S05]  /*18620*/  @!P0 BRA `(.L_x_570) ;  /* 0xfffffffc00f08947 */ /* 0x002fea000383ffff */
[----:B------:R-:W-:Y:S05]  /*18630*/  BRA `(.L_x_584) ;  /* 0xfffffff800c87947 */ /* 0x000fea000383ffff */
.L_x_571:
[----:B0-----:R0:W1:Y:S02]  /*18640*/  SYNCS.PHASECHK.TRANS64.TRYWAIT P0, [R5+URZ], R0 ;  /* 0x00000000050075a7 */ /* 0x001064000800017f */
[----:B-1----:R-:W-:Y:S05]  /*18650*/  @!P0 NANOSLEEP.SYNCS 0x989680 ;  /* 0x009896800000895d */ /* 0x002fea0003900000 */
[----:B------:R-:W1:Y:S02]  /*18660*/  @!P0 SYNCS.PHASECHK.TRANS64 P0, [R5+URZ], R0 ;  /* 0x00000000050085a7 */ /* 0x000e64000800007f */
[----:B-1----:R-:W-:Y:S05]  /*18670*/  @!P0 BRA `(.L_x_571) ;  /* 0xfffffffc00f08947 */ /* 0x002fea000383ffff */
[----:B------:R-:W-:Y:S05]  /*18680*/  BRA `(.L_x_585) ;  /* 0xfffffff800d87947 */ /* 0x000fea000383ffff */
.L_x_586:
[----:B------:R-:W-:-:S00]  /*18690*/  BRA `(.L_x_586) ;  /* 0xfffffffc00fc7947 */ /* 0x000fc0000383ffff */
[----:B------:R-:W-:-:S00]  /*186a0*/  NOP ;  /* 0x0000000000007918 */ /* 0x000fc00000000000 */
        /* <DEDUP_REMOVED lines=13> */
.L_x_587:


//--------------------- .nv.global.init           --------------------------
	.section	.nv.global.init,"aw",@progbits
.nv.global.init:
	.type		$str$22,@object
	.size		$str$22,($str$23 - $str$22)
$str$22:
        /*0000*/ 	.byte	0x6b, 0x5f, 0x74, 0x69, 0x6c, 0x65, 0x5f, 0x63, 0x6f, 0x75, 0x6e, 0x74, 0x20, 0x3e, 0x3d, 0x20
        /*0010*/ 	.byte	0x31, 0x00
	.type		$str$23,@object
	.size		$str$23,(__unnamed_1 - $str$23)
$str$23:
        /*0012*/ 	.byte	0x2f, 0x74, 0x6d, 0x70, 0x2f, 0x63, 0x75, 0x74, 0x6c, 0x61, 0x73, 0x73, 0x5f, 0x73, 0x77, 0x65
        /*0022*/ 	.byte	0x65, 0x70, 0x5f, 0x73, 0x72, 0x63, 0x2f, 0x69, 0x6e, 0x63, 0x6c, 0x75, 0x64, 0x65, 0x2f, 0x63
        /*0032*/ 	.byte	0x75, 0x74, 0x6c, 0x61, 0x73, 0x73, 0x2f, 0x67, 0x65, 0x6d, 0x6d, 0x2f, 0x63, 0x6f, 0x6c, 0x6c
        /*0042*/ 	.byte	0x65, 0x63, 0x74, 0x69, 0x76, 0x65, 0x2f, 0x73, 0x6d, 0x39, 0x30, 0x5f, 0x6d, 0x6d, 0x61, 0x5f
        /*0052*/ 	.byte	0x74, 0x6d, 0x61, 0x5f, 0x67, 0x6d, 0x6d, 0x61, 0x5f, 0x73, 0x73, 0x5f, 0x77, 0x61, 0x72, 0x70
        /*0062*/ 	.byte	0x73, 0x70, 0x65, 0x63, 0x69, 0x61, 0x6c, 0x69, 0x7a, 0x65, 0x64, 0x2e, 0x68, 0x70, 0x70, 0x00
	.type		__unnamed_1,@object
	.size		__unnamed_1,(.L_0 - __unnamed_1)
__unnamed_1:
        /* <DEDUP_REMOVED lines=182> */
        /*0bd2*/ 	.byte	0x5d, 0x00
.L_0:


//--------------------- .nv.shared._ZN7cutlass13device_kernelINS_4gemm6kernel13GemmUniversalIN4cute5tupleIJiiiiEEENS1_10collective13CollectiveMmaINS1_34MainloopSm90TmaGmmaWarpSpecializedILi7ENS5_IJNS4_1CILi1EEENSA_ILi8EEESB_EEENS1_35KernelTmaWarpSpecializedCooperativeEEENS5_IJNSA_ILi256EEESG_NSA_ILi32EEEEEENS_10bfloat16_tENS5_IJlSB_lEEESJ_SK_NS4_8TiledMMAINS4_8MMA_AtomIJNS4_4SM904GMMA28MMA_64x256x16_F32BF16BF16_SSILNSO_5MajorE0ELSQ_0ELNSO_7ScaleInE1ELSR_1EEEEEENS4_6LayoutINS5_IJNSA_ILi2EEESB_SB_EEENS5_IJSB_NSA_ILi0EEESX_EEEEENS5_IJNS4_10UnderscoreES10_S10_EEEEENS4_23SM90_TMA_LOAD_MULTICASTENS4_14ComposedLayoutINS4_7SwizzleILi2ELi4ELi3EEENS4_18smem_ptr_flag_bitsILi16EEENSU_INS5_IJSC_SH_EEENS5_IJSH_SB_EEEEEEEvNS4_8identityENS4_13SM90_TMA_LOADES1C_vS1D_EENS_8epilogue10collective6detail29Sm90TmaWarpSpecializedAdapterINS1H_15DefaultEpilogueISJ_SK_SK_NS1G_6thread17LinearCombinationISJ_Li1EffLNS1L_9ScaleType4KindE0ELNS_15FloatRoundStyleE2ESJ_EENS1_15EpilogueDefaultEEEEEvvEEEEvNT_6ParamsE --------------------------
	.section	.nv.shared._ZN7cutlass13device_kernelINS_4gemm6kernel13GemmUniversalIN4cute5tupleIJiiiiEEENS1_10collective13CollectiveMmaINS1_34MainloopSm90TmaGmmaWarpSpecializedILi7ENS5_IJNS4_1CILi1EEENSA_ILi8EEESB_EEENS1_35KernelTmaWarpSpecializedCooperativeEEENS5_IJNSA_ILi256EEESG_NSA_ILi32EEEEEENS_10bfloat16_tENS5_IJlSB_lEEESJ_SK_NS4_8TiledMMAINS4_8MMA_AtomIJNS4_4SM904GMMA28MMA_64x256x16_F32BF16BF16_SSILNSO_5MajorE0ELSQ_0ELNSO_7ScaleInE1ELSR_1EEEEEENS4_6LayoutINS5_IJNSA_ILi2EEESB_SB_EEENS5_IJSB_NSA_ILi0EEESX_EEEEENS5_IJNS4_10UnderscoreES10_S10_EEEEENS4_23SM90_TMA_LOAD_MULTICASTENS4_14ComposedLayoutINS4_7SwizzleILi2ELi4ELi3EEENS4_18smem_ptr_flag_bitsILi16EEENSU_INS5_IJSC_SH_EEENS5_IJSH_SB_EEEEEEEvNS4_8identityENS4_13SM90_TMA_LOADES1C_vS1D_EENS_8epilogue10collective6detail29Sm90TmaWarpSpecializedAdapterINS1H_15DefaultEpilogueISJ_SK_SK_NS1G_6thread17LinearCombinationISJ_Li1EffLNS1L_9ScaleType4KindE0ELNS_15FloatRoundStyleE2ESJ_EENS1_15EpilogueDefaultEEEEEvvEEEEvNT_6ParamsE,"aw",@nobits
	.sectionflags	@""
	.align	16
	.zero		1024


//--------------------- .nv.shared.reserved.0     --------------------------
	.section	.nv.shared.reserved.0,"aw",@nobits
	.weak		__nv_reservedSMEM_offset_0_alias
	.size		__nv_reservedSMEM_offset_0_alias, 0, 0
	.other		__nv_reservedSMEM_offset_0_alias,@"STO_CUDA_RESERVED_SHARED STV_DEFAULT"
__nv_reservedSMEM_offset_0_alias:
	.zero		0


//--------------------- .nv.global                --------------------------
	.section	.nv.global,"aw",@nobits
.nv.global:
	.type		_ZN40_INTERNAL_7321bba1_4_k_cu_122f535d_299154cute1_E,@object
	.size		_ZN40_INTERNAL_7321bba1_4_k_cu_122f535d_299154cute1_E,(_ZN40_INTERNAL_7321bba1_4_k_cu_122f535d_299154cuda3std3__45__cpo6cbeginE - _ZN40_INTERNAL_7321bba1_4_k_cu_122f535d_299154cute1_E)
_ZN40_INTERNAL_7321bba1_4_k_cu_122f535d_299154cute1_E:
	.zero		1
	.type		_ZN40_INTERNAL_7321bba1_4_k_cu_122f535d_299154cuda3std3__45__cpo6cbeginE,@object
	.size		_ZN40_INTERNAL_7321bba1_4_k_cu_122f535d_299154cuda3std3__45__cpo6cbeginE,(_ZN40_INTERNAL_7321bba1_4_k_cu_122f535d_299154cuda3std3__48in_placeE - _ZN40_INTERNAL_7321bba1_4_k_cu_122f535d_299154cuda3std3__45__cpo6cbeginE)
_ZN40_INTERNAL_7321bba1_4_k_cu_122f535d_299154cuda3std3__45__cpo6cbeginE:
	.zero		1
	.type		_ZN40_INTERNAL_7321bba1_4_k_cu_122f535d_299154cuda3std3__48in_placeE,@object
	.size		_ZN40_INTERNAL_7321bba1_4_k_cu_122f535d_299154cuda3std3__48in_placeE,(_ZN40_INTERNAL_7321bba1_4_k_cu_122f535d_299154cuda3std6ranges3__45__cpo9iter_moveE - _ZN40_INTERNAL_7321bba1_4_k_cu_122f535d_299154cuda3std3__48in_placeE)
_ZN40_INTERNAL_7321bba1_4_k_cu_122f535d_299154cuda3std3__48in_placeE:
	.zero		1
	.type		_ZN40_INTERNAL_7321bba1_4_k_cu_122f535d_299154cuda3std6ranges3__45__cpo9iter_moveE,@object
	.size		_ZN40_INTERNAL_7321bba1_4_k_cu_122f535d_299154cuda3std6ranges3__45__cpo9iter_moveE,(_ZN40_INTERNAL_7321bba1_4_k_cu_122f535d_299154cuda3std3__45__cpo5beginE - _ZN40_INTERNAL_7321bba1_4_k_cu_122f535d_299154cuda3std6ranges3__45__cpo9iter_moveE)
_ZN40_INTERNAL_7321bba1_4_k_cu_122f535d_299154cuda3std6ranges3__45__cpo9iter_moveE:
	.zero		1
	.type		_ZN40_INTERNAL_7321bba1_4_k_cu_122f535d_299154cuda3std3__45__cpo5beginE,@object
	.size		_ZN40_INTERNAL_7321bba1_4_k_cu_122f535d_299154cuda3std3__45__cpo5beginE,(_ZN40_INTERNAL_7321bba1_4_k_cu_122f535d_299154cuda3std3__442_GLOBAL__N__7321bba1_4_k_cu_122f535d_299156ignoreE - _ZN40_INTERNAL_7321bba1_4_k_cu_122f535d_299154cuda3std3__45__cpo5beginE)
_ZN40_INTERNAL_7321bba1_4_k_cu_122f535d_299154cuda3std3__45__cpo5beginE:
	.zero		1
	.type		_ZN40_INTERNAL_7321bba1_4_k_cu_122f535d_299154cuda3std3__442_GLOBAL__N__7321bba1_4_k_cu_122f535d_299156ignoreE,@object
	.size		_ZN40_INTERNAL_7321bba1_4_k_cu_122f535d_299154cuda3std3__442_GLOBAL__N__7321bba1_4_k_cu_122f535d_299156ignoreE,(_ZN40_INTERNAL_7321bba1_4_k_cu_122f535d_299154cute7productE - _ZN40_INTERNAL_7321bba1_4_k_cu_122f535d_299154cuda3std3__442_GLOBAL__N__7321bba1_4_k_cu_122f535d_299156ignoreE)
_ZN40_INTERNAL_7321bba1_4_k_cu_122f535d_299154cuda3std3__442_GLOBAL__N__7321bba1_4_k_cu_122f535d_299156ignoreE:
	.zero		1
	.type		_ZN40_INTERNAL_7321bba1_4_k_cu_122f535d_299154cute7productE,@object
	.size		_ZN40_INTERNAL_7321bba1_4_k_cu_122f535d_299154cute7productE,(_ZN40_INTERNAL_7321bba1_4_k_cu_122f535d_299154cuda3std3__45__cpo3endE - _ZN40_INTERNAL_7321bba1_4_k_cu_122f535d_299154cute7productE)
_ZN40_INTERNAL_7321bba1_4_k_cu_122f535d_299154cute7productE:
	.zero		1
	.type		_ZN40_INTERNAL_7321bba1_4_k_cu_122f535d_299154cuda3std3__45__cpo3endE,@object
	.size		_ZN40_INTERNAL_7321bba1_4_k_cu_122f535d_299154cuda3std3__45__cpo3endE,(_ZN40_INTERNAL_7321bba1_4_k_cu_122f535d_299154cuda3std3__419piecewise_constructE - _ZN40_INTERNAL_7321bba1_4_k_cu_122f535d_299154cuda3std3__45__cpo3endE)
_ZN40_INTERNAL_7321bba1_4_k_cu_122f535d_299154cuda3std3__45__cpo3endE:
	.zero		1
	.type		_ZN40_INTERNAL_7321bba1_4_k_cu_122f535d_299154cuda3std3__419piecewise_constructE,@object
	.size		_ZN40_INTERNAL_7321bba1_4_k_cu_122f535d_299154cuda3std3__419piecewise_constructE,(_ZN40_INTERNAL_7321bba1_4_k_cu_122f535d_299154cuda3std3__45__cpo4cendE - _ZN40_INTERNAL_7321bba1_4_k_cu_122f535d_299154cuda3std3__419piecewise_constructE)
_ZN40_INTERNAL_7321bba1_4_k_cu_122f535d_299154cuda3std3__419piecewise_constructE:
	.zero		1
	.type		_ZN40_INTERNAL_7321bba1_4_k_cu_122f535d_299154cuda3std3__45__cpo4cendE,@object
	.size		_ZN40_INTERNAL_7321bba1_4_k_cu_122f535d_299154cuda3std3__45__cpo4cendE,(_ZN40_INTERNAL_7321bba1_4_k_cu_122f535d_299154cuda3std6ranges3__45__cpo4swapE - _ZN40_INTERNAL_7321bba1_4_k_cu_122f535d_299154cuda3std3__45__cpo4cendE)
_ZN40_INTERNAL_7321bba1_4_k_cu_122f535d_299154cuda3std3__45__cpo4cendE:
	.zero		1
	.type		_ZN40_INTERNAL_7321bba1_4_k_cu_122f535d_299154cuda3std6ranges3__45__cpo4swapE,@object
	.size		_ZN40_INTERNAL_7321bba1_4_k_cu_122f535d_299154cuda3std6ranges3__45__cpo4swapE,(.L_8 - _ZN40_INTERNAL_7321bba1_4_k_cu_122f535d_299154cuda3std6ranges3__45__cpo4swapE)
_ZN40_INTERNAL_7321bba1_4_k_cu_122f535d_299154cuda3std6ranges3__45__cpo4swapE:
	.zero		1
.L_8:


//--------------------- .nv.constant0._ZN7cutlass13device_kernelINS_4gemm6kernel13GemmUniversalIN4cute5tupleIJiiiiEEENS1_10collective13CollectiveMmaINS1_34MainloopSm90TmaGmmaWarpSpecializedILi7ENS5_IJNS4_1CILi1EEENSA_ILi8EEESB_EEENS1_35KernelTmaWarpSpecializedCooperativeEEENS5_IJNSA_ILi256EEESG_NSA_ILi32EEEEEENS_10bfloat16_tENS5_IJlSB_lEEESJ_SK_NS4_8TiledMMAINS4_8MMA_AtomIJNS4_4SM904GMMA28MMA_64x256x16_F32BF16BF16_SSILNSO_5MajorE0ELSQ_0ELNSO_7ScaleInE1ELSR_1EEEEEENS4_6LayoutINS5_IJNSA_ILi2EEESB_SB_EEENS5_IJSB_NSA_ILi0EEESX_EEEEENS5_IJNS4_10UnderscoreES10_S10_EEEEENS4_23SM90_TMA_LOAD_MULTICASTENS4_14ComposedLayoutINS4_7SwizzleILi2ELi4ELi3EEENS4_18smem_ptr_flag_bitsILi16EEENSU_INS5_IJSC_SH_EEENS5_IJSH_SB_EEEEEEEvNS4_8identityENS4_13SM90_TMA_LOADES1C_vS1D_EENS_8epilogue10collective6detail29Sm90TmaWarpSpecializedAdapterINS1H_15DefaultEpilogueISJ_SK_SK_NS1G_6thread17LinearCombinationISJ_Li1EffLNS1L_9ScaleType4KindE0ELNS_15FloatRoundStyleE2ESJ_EENS1_15EpilogueDefaultEEEEEvvEEEEvNT_6ParamsE --------------------------
	.section	.nv.constant0._ZN7cutlass13device_kernelINS_4gemm6kernel13GemmUniversalIN4cute5tupleIJiiiiEEENS1_10collective13CollectiveMmaINS1_34MainloopSm90TmaGmmaWarpSpecializedILi7ENS5_IJNS4_1CILi1EEENSA_ILi8EEESB_EEENS1_35KernelTmaWarpSpecializedCooperativeEEENS5_IJNSA_ILi256EEESG_NSA_ILi32EEEEEENS_10bfloat16_tENS5_IJlSB_lEEESJ_SK_NS4_8TiledMMAINS4_8MMA_AtomIJNS4_4SM904GMMA28MMA_64x256x16_F32BF16BF16_SSILNSO_5MajorE0ELSQ_0ELNSO_7ScaleInE1ELSR_1EEEEEENS4_6LayoutINS5_IJNSA_ILi2EEESB_SB_EEENS5_IJSB_NSA_ILi0EEESX_EEEEENS5_IJNS4_10UnderscoreES10_S10_EEEEENS4_23SM90_TMA_LOAD_MULTICASTENS4_14ComposedLayoutINS4_7SwizzleILi2ELi4ELi3EEENS4_18smem_ptr_flag_bitsILi16EEENSU_INS5_IJSC_SH_EEENS5_IJSH_SB_EEEEEEEvNS4_8identityENS4_13SM90_TMA_LOADES1C_vS1D_EENS_8epilogue10collective6detail29Sm90TmaWarpSpecializedAdapterINS1H_15DefaultEpilogueISJ_SK_SK_NS1G_6thread17LinearCombinationISJ_Li1EffLNS1L_9ScaleType4KindE0ELNS_15FloatRoundStyleE2ESJ_EENS1_15EpilogueDefaultEEEEEvvEEEEvNT_6ParamsE,"a",@progbits
	.sectionflags	@""
	.align	4
.nv.constant0._ZN7cutlass13device_kernelINS_4gemm6kernel13GemmUniversalIN4cute5tupleIJiiiiEEENS1_10collective13CollectiveMmaINS1_34MainloopSm90TmaGmmaWarpSpecializedILi7ENS5_IJNS4_1CILi1EEENSA_ILi8EEESB_EEENS1_35KernelTmaWarpSpecializedCooperativeEEENS5_IJNSA_ILi256EEESG_NSA_ILi32EEEEEENS_10bfloat16_tENS5_IJlSB_lEEESJ_SK_NS4_8TiledMMAINS4_8MMA_AtomIJNS4_4SM904GMMA28MMA_64x256x16_F32BF16BF16_SSILNSO_5MajorE0ELSQ_0ELNSO_7ScaleInE1ELSR_1EEEEEENS4_6LayoutINS5_IJNSA_ILi2EEESB_SB_EEENS5_IJSB_NSA_ILi0EEESX_EEEEENS5_IJNS4_10UnderscoreES10_S10_EEEEENS4_23SM90_TMA_LOAD_MULTICASTENS4_14ComposedLayoutINS4_7SwizzleILi2ELi4ELi3EEENS4_18smem_ptr_flag_bitsILi16EEENSU_INS5_IJSC_SH_EEENS5_IJSH_SB_EEEEEEEvNS4_8identityENS4_13SM90_TMA_LOADES1C_vS1D_EENS_8epilogue10collective6detail29Sm90TmaWarpSpecializedAdapterINS1H_15DefaultEpilogueISJ_SK_SK_NS1G_6thread17LinearCombinationISJ_Li1EffLNS1L_9ScaleType4KindE0ELNS_15FloatRoundStyleE2ESJ_EENS1_15EpilogueDefaultEEEEEvvEEEEvNT_6ParamsE:
	.zero		1664


//--------------------- SYMBOLS --------------------------

	.type		.nv.reservedSmem.offset0,@object
	.size		.nv.reservedSmem.offset0,0x4
	.type		__assertfail,@function
